//
// Generated by NVIDIA NVVM Compiler
//
// Compiler Build ID: CL-36424714
// Cuda compilation tools, release 13.0, V13.0.88
// Based on NVVM 20.0.0
//

.version 9.0
.target sm_100
.address_size 64

	// .globl	mymatmul_kernel0
// _ZZ16mymatmul_kernel0E11data_shared has been demoted
// _ZZ16mymatmul_kernel0E13kernel_shared has been demoted

.visible .entry mymatmul_kernel0(
	.param .u64 .ptr .align 1 mymatmul_kernel0_param_0,
	.param .u64 .ptr .align 1 mymatmul_kernel0_param_1,
	.param .u64 .ptr .align 1 mymatmul_kernel0_param_2
)
.maxntid 16
{
	.local .align 16 .b8 	__local_depot0[16384];
	.reg .b64 	%SP;
	.reg .b64 	%SPL;
	.reg .pred 	%p<14>;
	.reg .b32 	%r<94>;
	.reg .b32 	%f<684>;
	.reg .b64 	%rd<35>;
	// demoted variable
	.shared .align 4 .b8 _ZZ16mymatmul_kernel0E11data_shared[512];
	// demoted variable
	.shared .align 4 .b8 _ZZ16mymatmul_kernel0E13kernel_shared[32768];
	mov.u64 	%SPL, __local_depot0;
	ld.param.u64 	%rd12, [mymatmul_kernel0_param_1];
	cvta.to.global.u64 	%rd1, %rd12;
	add.u64 	%rd2, %SPL, 0;
	add.s64 	%rd33, %rd2, 8192;
	mov.f32 	%f385, 0f00000000;
	st.local.v4.f32 	[%rd2], {%f385, %f385, %f385, %f385};
	st.local.v4.f32 	[%rd2+4096], {%f385, %f385, %f385, %f385};
	st.local.v4.f32 	[%rd2+8192], {%f385, %f385, %f385, %f385};
	st.local.v4.f32 	[%rd2+12288], {%f385, %f385, %f385, %f385};
	st.local.v4.f32 	[%rd2+128], {%f385, %f385, %f385, %f385};
	st.local.v4.f32 	[%rd2+4224], {%f385, %f385, %f385, %f385};
	st.local.v4.f32 	[%rd2+8320], {%f385, %f385, %f385, %f385};
	st.local.v4.f32 	[%rd2+12416], {%f385, %f385, %f385, %f385};
	st.local.v4.f32 	[%rd2+256], {%f385, %f385, %f385, %f385};
	st.local.v4.f32 	[%rd2+4352], {%f385, %f385, %f385, %f385};
	st.local.v4.f32 	[%rd2+8448], {%f385, %f385, %f385, %f385};
	st.local.v4.f32 	[%rd2+12544], {%f385, %f385, %f385, %f385};
	st.local.v4.f32 	[%rd2+384], {%f385, %f385, %f385, %f385};
	st.local.v4.f32 	[%rd2+4480], {%f385, %f385, %f385, %f385};
	st.local.v4.f32 	[%rd2+8576], {%f385, %f385, %f385, %f385};
	st.local.v4.f32 	[%rd2+12672], {%f385, %f385, %f385, %f385};
	st.local.v4.f32 	[%rd2+512], {%f385, %f385, %f385, %f385};
	st.local.v4.f32 	[%rd2+4608], {%f385, %f385, %f385, %f385};
	st.local.v4.f32 	[%rd2+8704], {%f385, %f385, %f385, %f385};
	st.local.v4.f32 	[%rd2+12800], {%f385, %f385, %f385, %f385};
	st.local.v4.f32 	[%rd2+640], {%f385, %f385, %f385, %f385};
	st.local.v4.f32 	[%rd2+4736], {%f385, %f385, %f385, %f385};
	st.local.v4.f32 	[%rd2+8832], {%f385, %f385, %f385, %f385};
	st.local.v4.f32 	[%rd2+12928], {%f385, %f385, %f385, %f385};
	st.local.v4.f32 	[%rd2+768], {%f385, %f385, %f385, %f385};
	st.local.v4.f32 	[%rd2+4864], {%f385, %f385, %f385, %f385};
	st.local.v4.f32 	[%rd2+8960], {%f385, %f385, %f385, %f385};
	st.local.v4.f32 	[%rd2+13056], {%f385, %f385, %f385, %f385};
	st.local.v4.f32 	[%rd2+896], {%f385, %f385, %f385, %f385};
	st.local.v4.f32 	[%rd2+4992], {%f385, %f385, %f385, %f385};
	st.local.v4.f32 	[%rd2+9088], {%f385, %f385, %f385, %f385};
	st.local.v4.f32 	[%rd2+13184], {%f385, %f385, %f385, %f385};
	st.local.v4.f32 	[%rd2+16], {%f385, %f385, %f385, %f385};
	st.local.v4.f32 	[%rd2+4112], {%f385, %f385, %f385, %f385};
	st.local.v4.f32 	[%rd2+8208], {%f385, %f385, %f385, %f385};
	st.local.v4.f32 	[%rd2+12304], {%f385, %f385, %f385, %f385};
	st.local.v4.f32 	[%rd2+144], {%f385, %f385, %f385, %f385};
	st.local.v4.f32 	[%rd2+4240], {%f385, %f385, %f385, %f385};
	st.local.v4.f32 	[%rd2+8336], {%f385, %f385, %f385, %f385};
	st.local.v4.f32 	[%rd2+12432], {%f385, %f385, %f385, %f385};
	st.local.v4.f32 	[%rd2+272], {%f385, %f385, %f385, %f385};
	st.local.v4.f32 	[%rd2+4368], {%f385, %f385, %f385, %f385};
	st.local.v4.f32 	[%rd2+8464], {%f385, %f385, %f385, %f385};
	st.local.v4.f32 	[%rd2+12560], {%f385, %f385, %f385, %f385};
	st.local.v4.f32 	[%rd2+400], {%f385, %f385, %f385, %f385};
	st.local.v4.f32 	[%rd2+4496], {%f385, %f385, %f385, %f385};
	st.local.v4.f32 	[%rd2+8592], {%f385, %f385, %f385, %f385};
	st.local.v4.f32 	[%rd2+12688], {%f385, %f385, %f385, %f385};
	st.local.v4.f32 	[%rd2+528], {%f385, %f385, %f385, %f385};
	st.local.v4.f32 	[%rd2+4624], {%f385, %f385, %f385, %f385};
	st.local.v4.f32 	[%rd2+8720], {%f385, %f385, %f385, %f385};
	st.local.v4.f32 	[%rd2+12816], {%f385, %f385, %f385, %f385};
	st.local.v4.f32 	[%rd2+656], {%f385, %f385, %f385, %f385};
	st.local.v4.f32 	[%rd2+4752], {%f385, %f385, %f385, %f385};
	st.local.v4.f32 	[%rd2+8848], {%f385, %f385, %f385, %f385};
	st.local.v4.f32 	[%rd2+12944], {%f385, %f385, %f385, %f385};
	st.local.v4.f32 	[%rd2+784], {%f385, %f385, %f385, %f385};
	st.local.v4.f32 	[%rd2+4880], {%f385, %f385, %f385, %f385};
	st.local.v4.f32 	[%rd2+8976], {%f385, %f385, %f385, %f385};
	st.local.v4.f32 	[%rd2+13072], {%f385, %f385, %f385, %f385};
	st.local.v4.f32 	[%rd2+912], {%f385, %f385, %f385, %f385};
	st.local.v4.f32 	[%rd2+5008], {%f385, %f385, %f385, %f385};
	st.local.v4.f32 	[%rd2+9104], {%f385, %f385, %f385, %f385};
	st.local.v4.f32 	[%rd2+13200], {%f385, %f385, %f385, %f385};
	st.local.v4.f32 	[%rd2+32], {%f385, %f385, %f385, %f385};
	st.local.v4.f32 	[%rd2+4128], {%f385, %f385, %f385, %f385};
	st.local.v4.f32 	[%rd2+8224], {%f385, %f385, %f385, %f385};
	st.local.v4.f32 	[%rd2+12320], {%f385, %f385, %f385, %f385};
	st.local.v4.f32 	[%rd2+160], {%f385, %f385, %f385, %f385};
	st.local.v4.f32 	[%rd2+4256], {%f385, %f385, %f385, %f385};
	st.local.v4.f32 	[%rd2+8352], {%f385, %f385, %f385, %f385};
	st.local.v4.f32 	[%rd2+12448], {%f385, %f385, %f385, %f385};
	st.local.v4.f32 	[%rd2+288], {%f385, %f385, %f385, %f385};
	st.local.v4.f32 	[%rd2+4384], {%f385, %f385, %f385, %f385};
	st.local.v4.f32 	[%rd2+8480], {%f385, %f385, %f385, %f385};
	st.local.v4.f32 	[%rd2+12576], {%f385, %f385, %f385, %f385};
	st.local.v4.f32 	[%rd2+416], {%f385, %f385, %f385, %f385};
	st.local.v4.f32 	[%rd2+4512], {%f385, %f385, %f385, %f385};
	st.local.v4.f32 	[%rd2+8608], {%f385, %f385, %f385, %f385};
	st.local.v4.f32 	[%rd2+12704], {%f385, %f385, %f385, %f385};
	st.local.v4.f32 	[%rd2+544], {%f385, %f385, %f385, %f385};
	st.local.v4.f32 	[%rd2+4640], {%f385, %f385, %f385, %f385};
	st.local.v4.f32 	[%rd2+8736], {%f385, %f385, %f385, %f385};
	st.local.v4.f32 	[%rd2+12832], {%f385, %f385, %f385, %f385};
	st.local.v4.f32 	[%rd2+672], {%f385, %f385, %f385, %f385};
	st.local.v4.f32 	[%rd2+4768], {%f385, %f385, %f385, %f385};
	st.local.v4.f32 	[%rd2+8864], {%f385, %f385, %f385, %f385};
	st.local.v4.f32 	[%rd2+12960], {%f385, %f385, %f385, %f385};
	st.local.v4.f32 	[%rd2+800], {%f385, %f385, %f385, %f385};
	st.local.v4.f32 	[%rd2+4896], {%f385, %f385, %f385, %f385};
	st.local.v4.f32 	[%rd2+8992], {%f385, %f385, %f385, %f385};
	st.local.v4.f32 	[%rd2+13088], {%f385, %f385, %f385, %f385};
	st.local.v4.f32 	[%rd2+928], {%f385, %f385, %f385, %f385};
	st.local.v4.f32 	[%rd2+5024], {%f385, %f385, %f385, %f385};
	st.local.v4.f32 	[%rd2+9120], {%f385, %f385, %f385, %f385};
	st.local.v4.f32 	[%rd2+13216], {%f385, %f385, %f385, %f385};
	st.local.v4.f32 	[%rd2+48], {%f385, %f385, %f385, %f385};
	st.local.v4.f32 	[%rd2+4144], {%f385, %f385, %f385, %f385};
	st.local.v4.f32 	[%rd2+8240], {%f385, %f385, %f385, %f385};
	st.local.v4.f32 	[%rd2+12336], {%f385, %f385, %f385, %f385};
	st.local.v4.f32 	[%rd2+176], {%f385, %f385, %f385, %f385};
	st.local.v4.f32 	[%rd2+4272], {%f385, %f385, %f385, %f385};
	st.local.v4.f32 	[%rd2+8368], {%f385, %f385, %f385, %f385};
	st.local.v4.f32 	[%rd2+12464], {%f385, %f385, %f385, %f385};
	st.local.v4.f32 	[%rd2+304], {%f385, %f385, %f385, %f385};
	st.local.v4.f32 	[%rd2+4400], {%f385, %f385, %f385, %f385};
	st.local.v4.f32 	[%rd2+8496], {%f385, %f385, %f385, %f385};
	st.local.v4.f32 	[%rd2+12592], {%f385, %f385, %f385, %f385};
	st.local.v4.f32 	[%rd2+432], {%f385, %f385, %f385, %f385};
	st.local.v4.f32 	[%rd2+4528], {%f385, %f385, %f385, %f385};
	st.local.v4.f32 	[%rd2+8624], {%f385, %f385, %f385, %f385};
	st.local.v4.f32 	[%rd2+12720], {%f385, %f385, %f385, %f385};
	st.local.v4.f32 	[%rd2+560], {%f385, %f385, %f385, %f385};
	st.local.v4.f32 	[%rd2+4656], {%f385, %f385, %f385, %f385};
	st.local.v4.f32 	[%rd2+8752], {%f385, %f385, %f385, %f385};
	st.local.v4.f32 	[%rd2+12848], {%f385, %f385, %f385, %f385};
	st.local.v4.f32 	[%rd2+688], {%f385, %f385, %f385, %f385};
	st.local.v4.f32 	[%rd2+4784], {%f385, %f385, %f385, %f385};
	st.local.v4.f32 	[%rd2+8880], {%f385, %f385, %f385, %f385};
	st.local.v4.f32 	[%rd2+12976], {%f385, %f385, %f385, %f385};
	st.local.v4.f32 	[%rd2+816], {%f385, %f385, %f385, %f385};
	st.local.v4.f32 	[%rd2+4912], {%f385, %f385, %f385, %f385};
	st.local.v4.f32 	[%rd2+9008], {%f385, %f385, %f385, %f385};
	st.local.v4.f32 	[%rd2+13104], {%f385, %f385, %f385, %f385};
	st.local.v4.f32 	[%rd2+944], {%f385, %f385, %f385, %f385};
	st.local.v4.f32 	[%rd2+5040], {%f385, %f385, %f385, %f385};
	st.local.v4.f32 	[%rd2+9136], {%f385, %f385, %f385, %f385};
	st.local.v4.f32 	[%rd2+13232], {%f385, %f385, %f385, %f385};
	st.local.v4.f32 	[%rd2+64], {%f385, %f385, %f385, %f385};
	st.local.v4.f32 	[%rd2+4160], {%f385, %f385, %f385, %f385};
	st.local.v4.f32 	[%rd2+8256], {%f385, %f385, %f385, %f385};
	st.local.v4.f32 	[%rd2+12352], {%f385, %f385, %f385, %f385};
	st.local.v4.f32 	[%rd2+192], {%f385, %f385, %f385, %f385};
	st.local.v4.f32 	[%rd2+4288], {%f385, %f385, %f385, %f385};
	st.local.v4.f32 	[%rd2+8384], {%f385, %f385, %f385, %f385};
	st.local.v4.f32 	[%rd2+12480], {%f385, %f385, %f385, %f385};
	st.local.v4.f32 	[%rd2+320], {%f385, %f385, %f385, %f385};
	st.local.v4.f32 	[%rd2+4416], {%f385, %f385, %f385, %f385};
	st.local.v4.f32 	[%rd2+8512], {%f385, %f385, %f385, %f385};
	st.local.v4.f32 	[%rd2+12608], {%f385, %f385, %f385, %f385};
	st.local.v4.f32 	[%rd2+448], {%f385, %f385, %f385, %f385};
	st.local.v4.f32 	[%rd2+4544], {%f385, %f385, %f385, %f385};
	st.local.v4.f32 	[%rd2+8640], {%f385, %f385, %f385, %f385};
	st.local.v4.f32 	[%rd2+12736], {%f385, %f385, %f385, %f385};
	st.local.v4.f32 	[%rd2+576], {%f385, %f385, %f385, %f385};
	st.local.v4.f32 	[%rd2+4672], {%f385, %f385, %f385, %f385};
	st.local.v4.f32 	[%rd2+8768], {%f385, %f385, %f385, %f385};
	st.local.v4.f32 	[%rd2+12864], {%f385, %f385, %f385, %f385};
	st.local.v4.f32 	[%rd2+704], {%f385, %f385, %f385, %f385};
	st.local.v4.f32 	[%rd2+4800], {%f385, %f385, %f385, %f385};
	st.local.v4.f32 	[%rd2+8896], {%f385, %f385, %f385, %f385};
	st.local.v4.f32 	[%rd2+12992], {%f385, %f385, %f385, %f385};
	st.local.v4.f32 	[%rd2+832], {%f385, %f385, %f385, %f385};
	st.local.v4.f32 	[%rd2+4928], {%f385, %f385, %f385, %f385};
	st.local.v4.f32 	[%rd2+9024], {%f385, %f385, %f385, %f385};
	st.local.v4.f32 	[%rd2+13120], {%f385, %f385, %f385, %f385};
	st.local.v4.f32 	[%rd2+960], {%f385, %f385, %f385, %f385};
	st.local.v4.f32 	[%rd2+5056], {%f385, %f385, %f385, %f385};
	st.local.v4.f32 	[%rd2+9152], {%f385, %f385, %f385, %f385};
	st.local.v4.f32 	[%rd2+13248], {%f385, %f385, %f385, %f385};
	st.local.v4.f32 	[%rd2+80], {%f385, %f385, %f385, %f385};
	st.local.v4.f32 	[%rd2+4176], {%f385, %f385, %f385, %f385};
	st.local.v4.f32 	[%rd2+8272], {%f385, %f385, %f385, %f385};
	st.local.v4.f32 	[%rd2+12368], {%f385, %f385, %f385, %f385};
	st.local.v4.f32 	[%rd2+208], {%f385, %f385, %f385, %f385};
	st.local.v4.f32 	[%rd2+4304], {%f385, %f385, %f385, %f385};
	st.local.v4.f32 	[%rd2+8400], {%f385, %f385, %f385, %f385};
	st.local.v4.f32 	[%rd2+12496], {%f385, %f385, %f385, %f385};
	st.local.v4.f32 	[%rd2+336], {%f385, %f385, %f385, %f385};
	st.local.v4.f32 	[%rd2+4432], {%f385, %f385, %f385, %f385};
	st.local.v4.f32 	[%rd2+8528], {%f385, %f385, %f385, %f385};
	st.local.v4.f32 	[%rd2+12624], {%f385, %f385, %f385, %f385};
	st.local.v4.f32 	[%rd2+464], {%f385, %f385, %f385, %f385};
	st.local.v4.f32 	[%rd2+4560], {%f385, %f385, %f385, %f385};
	st.local.v4.f32 	[%rd2+8656], {%f385, %f385, %f385, %f385};
	st.local.v4.f32 	[%rd2+12752], {%f385, %f385, %f385, %f385};
	st.local.v4.f32 	[%rd2+592], {%f385, %f385, %f385, %f385};
	st.local.v4.f32 	[%rd2+4688], {%f385, %f385, %f385, %f385};
	st.local.v4.f32 	[%rd2+8784], {%f385, %f385, %f385, %f385};
	st.local.v4.f32 	[%rd2+12880], {%f385, %f385, %f385, %f385};
	st.local.v4.f32 	[%rd2+720], {%f385, %f385, %f385, %f385};
	st.local.v4.f32 	[%rd2+4816], {%f385, %f385, %f385, %f385};
	st.local.v4.f32 	[%rd2+8912], {%f385, %f385, %f385, %f385};
	st.local.v4.f32 	[%rd2+13008], {%f385, %f385, %f385, %f385};
	st.local.v4.f32 	[%rd2+848], {%f385, %f385, %f385, %f385};
	st.local.v4.f32 	[%rd2+4944], {%f385, %f385, %f385, %f385};
	st.local.v4.f32 	[%rd2+9040], {%f385, %f385, %f385, %f385};
	st.local.v4.f32 	[%rd2+13136], {%f385, %f385, %f385, %f385};
	st.local.v4.f32 	[%rd2+976], {%f385, %f385, %f385, %f385};
	st.local.v4.f32 	[%rd2+5072], {%f385, %f385, %f385, %f385};
	st.local.v4.f32 	[%rd2+9168], {%f385, %f385, %f385, %f385};
	st.local.v4.f32 	[%rd2+13264], {%f385, %f385, %f385, %f385};
	st.local.v4.f32 	[%rd2+96], {%f385, %f385, %f385, %f385};
	st.local.v4.f32 	[%rd2+4192], {%f385, %f385, %f385, %f385};
	st.local.v4.f32 	[%rd2+8288], {%f385, %f385, %f385, %f385};
	st.local.v4.f32 	[%rd2+12384], {%f385, %f385, %f385, %f385};
	st.local.v4.f32 	[%rd2+224], {%f385, %f385, %f385, %f385};
	st.local.v4.f32 	[%rd2+4320], {%f385, %f385, %f385, %f385};
	st.local.v4.f32 	[%rd2+8416], {%f385, %f385, %f385, %f385};
	st.local.v4.f32 	[%rd2+12512], {%f385, %f385, %f385, %f385};
	st.local.v4.f32 	[%rd2+352], {%f385, %f385, %f385, %f385};
	st.local.v4.f32 	[%rd2+4448], {%f385, %f385, %f385, %f385};
	st.local.v4.f32 	[%rd2+8544], {%f385, %f385, %f385, %f385};
	st.local.v4.f32 	[%rd2+12640], {%f385, %f385, %f385, %f385};
	st.local.v4.f32 	[%rd2+480], {%f385, %f385, %f385, %f385};
	st.local.v4.f32 	[%rd2+4576], {%f385, %f385, %f385, %f385};
	st.local.v4.f32 	[%rd2+8672], {%f385, %f385, %f385, %f385};
	st.local.v4.f32 	[%rd2+12768], {%f385, %f385, %f385, %f385};
	st.local.v4.f32 	[%rd2+608], {%f385, %f385, %f385, %f385};
	st.local.v4.f32 	[%rd2+4704], {%f385, %f385, %f385, %f385};
	st.local.v4.f32 	[%rd2+8800], {%f385, %f385, %f385, %f385};
	st.local.v4.f32 	[%rd2+12896], {%f385, %f385, %f385, %f385};
	st.local.v4.f32 	[%rd2+736], {%f385, %f385, %f385, %f385};
	st.local.v4.f32 	[%rd2+4832], {%f385, %f385, %f385, %f385};
	st.local.v4.f32 	[%rd2+8928], {%f385, %f385, %f385, %f385};
	st.local.v4.f32 	[%rd2+13024], {%f385, %f385, %f385, %f385};
	st.local.v4.f32 	[%rd2+864], {%f385, %f385, %f385, %f385};
	st.local.v4.f32 	[%rd2+4960], {%f385, %f385, %f385, %f385};
	st.local.v4.f32 	[%rd2+9056], {%f385, %f385, %f385, %f385};
	st.local.v4.f32 	[%rd2+13152], {%f385, %f385, %f385, %f385};
	st.local.v4.f32 	[%rd2+992], {%f385, %f385, %f385, %f385};
	st.local.v4.f32 	[%rd2+5088], {%f385, %f385, %f385, %f385};
	st.local.v4.f32 	[%rd2+9184], {%f385, %f385, %f385, %f385};
	st.local.v4.f32 	[%rd2+13280], {%f385, %f385, %f385, %f385};
	st.local.v4.f32 	[%rd2+112], {%f385, %f385, %f385, %f385};
	st.local.v4.f32 	[%rd2+4208], {%f385, %f385, %f385, %f385};
	st.local.v4.f32 	[%rd2+8304], {%f385, %f385, %f385, %f385};
	st.local.v4.f32 	[%rd2+12400], {%f385, %f385, %f385, %f385};
	st.local.v4.f32 	[%rd2+240], {%f385, %f385, %f385, %f385};
	st.local.v4.f32 	[%rd2+4336], {%f385, %f385, %f385, %f385};
	st.local.v4.f32 	[%rd2+8432], {%f385, %f385, %f385, %f385};
	st.local.v4.f32 	[%rd2+12528], {%f385, %f385, %f385, %f385};
	st.local.v4.f32 	[%rd2+368], {%f385, %f385, %f385, %f385};
	st.local.v4.f32 	[%rd2+4464], {%f385, %f385, %f385, %f385};
	st.local.v4.f32 	[%rd2+8560], {%f385, %f385, %f385, %f385};
	st.local.v4.f32 	[%rd2+12656], {%f385, %f385, %f385, %f385};
	st.local.v4.f32 	[%rd2+496], {%f385, %f385, %f385, %f385};
	st.local.v4.f32 	[%rd2+4592], {%f385, %f385, %f385, %f385};
	st.local.v4.f32 	[%rd2+8688], {%f385, %f385, %f385, %f385};
	st.local.v4.f32 	[%rd2+12784], {%f385, %f385, %f385, %f385};
	st.local.v4.f32 	[%rd2+624], {%f385, %f385, %f385, %f385};
	st.local.v4.f32 	[%rd2+4720], {%f385, %f385, %f385, %f385};
	st.local.v4.f32 	[%rd2+8816], {%f385, %f385, %f385, %f385};
	st.local.v4.f32 	[%rd2+12912], {%f385, %f385, %f385, %f385};
	st.local.v4.f32 	[%rd2+752], {%f385, %f385, %f385, %f385};
	st.local.v4.f32 	[%rd2+4848], {%f385, %f385, %f385, %f385};
	st.local.v4.f32 	[%rd2+8944], {%f385, %f385, %f385, %f385};
	st.local.v4.f32 	[%rd2+13040], {%f385, %f385, %f385, %f385};
	st.local.v4.f32 	[%rd2+880], {%f385, %f385, %f385, %f385};
	st.local.v4.f32 	[%rd2+4976], {%f385, %f385, %f385, %f385};
	st.local.v4.f32 	[%rd2+9072], {%f385, %f385, %f385, %f385};
	st.local.v4.f32 	[%rd2+13168], {%f385, %f385, %f385, %f385};
	st.local.v4.f32 	[%rd2+1008], {%f385, %f385, %f385, %f385};
	st.local.v4.f32 	[%rd2+5104], {%f385, %f385, %f385, %f385};
	st.local.v4.f32 	[%rd2+9200], {%f385, %f385, %f385, %f385};
	st.local.v4.f32 	[%rd2+13296], {%f385, %f385, %f385, %f385};
	st.local.v4.f32 	[%rd2+1024], {%f385, %f385, %f385, %f385};
	st.local.v4.f32 	[%rd2+5120], {%f385, %f385, %f385, %f385};
	st.local.v4.f32 	[%rd2+9216], {%f385, %f385, %f385, %f385};
	st.local.v4.f32 	[%rd2+13312], {%f385, %f385, %f385, %f385};
	st.local.v4.f32 	[%rd2+1152], {%f385, %f385, %f385, %f385};
	st.local.v4.f32 	[%rd2+5248], {%f385, %f385, %f385, %f385};
	st.local.v4.f32 	[%rd2+9344], {%f385, %f385, %f385, %f385};
	st.local.v4.f32 	[%rd2+13440], {%f385, %f385, %f385, %f385};
	st.local.v4.f32 	[%rd2+1280], {%f385, %f385, %f385, %f385};
	st.local.v4.f32 	[%rd2+5376], {%f385, %f385, %f385, %f385};
	st.local.v4.f32 	[%rd2+9472], {%f385, %f385, %f385, %f385};
	st.local.v4.f32 	[%rd2+13568], {%f385, %f385, %f385, %f385};
	st.local.v4.f32 	[%rd2+1408], {%f385, %f385, %f385, %f385};
	st.local.v4.f32 	[%rd2+5504], {%f385, %f385, %f385, %f385};
	st.local.v4.f32 	[%rd2+9600], {%f385, %f385, %f385, %f385};
	st.local.v4.f32 	[%rd2+13696], {%f385, %f385, %f385, %f385};
	st.local.v4.f32 	[%rd2+1536], {%f385, %f385, %f385, %f385};
	st.local.v4.f32 	[%rd2+5632], {%f385, %f385, %f385, %f385};
	st.local.v4.f32 	[%rd2+9728], {%f385, %f385, %f385, %f385};
	st.local.v4.f32 	[%rd2+13824], {%f385, %f385, %f385, %f385};
	st.local.v4.f32 	[%rd2+1664], {%f385, %f385, %f385, %f385};
	st.local.v4.f32 	[%rd2+5760], {%f385, %f385, %f385, %f385};
	st.local.v4.f32 	[%rd2+9856], {%f385, %f385, %f385, %f385};
	st.local.v4.f32 	[%rd2+13952], {%f385, %f385, %f385, %f385};
	st.local.v4.f32 	[%rd2+1792], {%f385, %f385, %f385, %f385};
	st.local.v4.f32 	[%rd2+5888], {%f385, %f385, %f385, %f385};
	st.local.v4.f32 	[%rd2+9984], {%f385, %f385, %f385, %f385};
	st.local.v4.f32 	[%rd2+14080], {%f385, %f385, %f385, %f385};
	st.local.v4.f32 	[%rd2+1920], {%f385, %f385, %f385, %f385};
	st.local.v4.f32 	[%rd2+6016], {%f385, %f385, %f385, %f385};
	st.local.v4.f32 	[%rd2+10112], {%f385, %f385, %f385, %f385};
	st.local.v4.f32 	[%rd2+14208], {%f385, %f385, %f385, %f385};
	st.local.v4.f32 	[%rd2+1040], {%f385, %f385, %f385, %f385};
	st.local.v4.f32 	[%rd2+5136], {%f385, %f385, %f385, %f385};
	st.local.v4.f32 	[%rd2+9232], {%f385, %f385, %f385, %f385};
	st.local.v4.f32 	[%rd2+13328], {%f385, %f385, %f385, %f385};
	st.local.v4.f32 	[%rd2+1168], {%f385, %f385, %f385, %f385};
	st.local.v4.f32 	[%rd2+5264], {%f385, %f385, %f385, %f385};
	st.local.v4.f32 	[%rd2+9360], {%f385, %f385, %f385, %f385};
	st.local.v4.f32 	[%rd2+13456], {%f385, %f385, %f385, %f385};
	st.local.v4.f32 	[%rd2+1296], {%f385, %f385, %f385, %f385};
	st.local.v4.f32 	[%rd2+5392], {%f385, %f385, %f385, %f385};
	st.local.v4.f32 	[%rd2+9488], {%f385, %f385, %f385, %f385};
	st.local.v4.f32 	[%rd2+13584], {%f385, %f385, %f385, %f385};
	st.local.v4.f32 	[%rd2+1424], {%f385, %f385, %f385, %f385};
	st.local.v4.f32 	[%rd2+5520], {%f385, %f385, %f385, %f385};
	st.local.v4.f32 	[%rd2+9616], {%f385, %f385, %f385, %f385};
	st.local.v4.f32 	[%rd2+13712], {%f385, %f385, %f385, %f385};
	st.local.v4.f32 	[%rd2+1552], {%f385, %f385, %f385, %f385};
	st.local.v4.f32 	[%rd2+5648], {%f385, %f385, %f385, %f385};
	st.local.v4.f32 	[%rd2+9744], {%f385, %f385, %f385, %f385};
	st.local.v4.f32 	[%rd2+13840], {%f385, %f385, %f385, %f385};
	st.local.v4.f32 	[%rd2+1680], {%f385, %f385, %f385, %f385};
	st.local.v4.f32 	[%rd2+5776], {%f385, %f385, %f385, %f385};
	st.local.v4.f32 	[%rd2+9872], {%f385, %f385, %f385, %f385};
	st.local.v4.f32 	[%rd2+13968], {%f385, %f385, %f385, %f385};
	st.local.v4.f32 	[%rd2+1808], {%f385, %f385, %f385, %f385};
	st.local.v4.f32 	[%rd2+5904], {%f385, %f385, %f385, %f385};
	st.local.v4.f32 	[%rd2+10000], {%f385, %f385, %f385, %f385};
	st.local.v4.f32 	[%rd2+14096], {%f385, %f385, %f385, %f385};
	st.local.v4.f32 	[%rd2+1936], {%f385, %f385, %f385, %f385};
	st.local.v4.f32 	[%rd2+6032], {%f385, %f385, %f385, %f385};
	st.local.v4.f32 	[%rd2+10128], {%f385, %f385, %f385, %f385};
	st.local.v4.f32 	[%rd2+14224], {%f385, %f385, %f385, %f385};
	st.local.v4.f32 	[%rd2+1056], {%f385, %f385, %f385, %f385};
	st.local.v4.f32 	[%rd2+5152], {%f385, %f385, %f385, %f385};
	st.local.v4.f32 	[%rd2+9248], {%f385, %f385, %f385, %f385};
	st.local.v4.f32 	[%rd2+13344], {%f385, %f385, %f385, %f385};
	st.local.v4.f32 	[%rd2+1184], {%f385, %f385, %f385, %f385};
	st.local.v4.f32 	[%rd2+5280], {%f385, %f385, %f385, %f385};
	st.local.v4.f32 	[%rd2+9376], {%f385, %f385, %f385, %f385};
	st.local.v4.f32 	[%rd2+13472], {%f385, %f385, %f385, %f385};
	st.local.v4.f32 	[%rd2+1312], {%f385, %f385, %f385, %f385};
	st.local.v4.f32 	[%rd2+5408], {%f385, %f385, %f385, %f385};
	st.local.v4.f32 	[%rd2+9504], {%f385, %f385, %f385, %f385};
	st.local.v4.f32 	[%rd2+13600], {%f385, %f385, %f385, %f385};
	st.local.v4.f32 	[%rd2+1440], {%f385, %f385, %f385, %f385};
	st.local.v4.f32 	[%rd2+5536], {%f385, %f385, %f385, %f385};
	st.local.v4.f32 	[%rd2+9632], {%f385, %f385, %f385, %f385};
	st.local.v4.f32 	[%rd2+13728], {%f385, %f385, %f385, %f385};
	st.local.v4.f32 	[%rd2+1568], {%f385, %f385, %f385, %f385};
	st.local.v4.f32 	[%rd2+5664], {%f385, %f385, %f385, %f385};
	st.local.v4.f32 	[%rd2+9760], {%f385, %f385, %f385, %f385};
	st.local.v4.f32 	[%rd2+13856], {%f385, %f385, %f385, %f385};
	st.local.v4.f32 	[%rd2+1696], {%f385, %f385, %f385, %f385};
	st.local.v4.f32 	[%rd2+5792], {%f385, %f385, %f385, %f385};
	st.local.v4.f32 	[%rd2+9888], {%f385, %f385, %f385, %f385};
	st.local.v4.f32 	[%rd2+13984], {%f385, %f385, %f385, %f385};
	st.local.v4.f32 	[%rd2+1824], {%f385, %f385, %f385, %f385};
	st.local.v4.f32 	[%rd2+5920], {%f385, %f385, %f385, %f385};
	st.local.v4.f32 	[%rd2+10016], {%f385, %f385, %f385, %f385};
	st.local.v4.f32 	[%rd2+14112], {%f385, %f385, %f385, %f385};
	st.local.v4.f32 	[%rd2+1952], {%f385, %f385, %f385, %f385};
	st.local.v4.f32 	[%rd2+6048], {%f385, %f385, %f385, %f385};
	st.local.v4.f32 	[%rd2+10144], {%f385, %f385, %f385, %f385};
	st.local.v4.f32 	[%rd2+14240], {%f385, %f385, %f385, %f385};
	st.local.v4.f32 	[%rd2+1072], {%f385, %f385, %f385, %f385};
	st.local.v4.f32 	[%rd2+5168], {%f385, %f385, %f385, %f385};
	st.local.v4.f32 	[%rd2+9264], {%f385, %f385, %f385, %f385};
	st.local.v4.f32 	[%rd2+13360], {%f385, %f385, %f385, %f385};
	st.local.v4.f32 	[%rd2+1200], {%f385, %f385, %f385, %f385};
	st.local.v4.f32 	[%rd2+5296], {%f385, %f385, %f385, %f385};
	st.local.v4.f32 	[%rd2+9392], {%f385, %f385, %f385, %f385};
	st.local.v4.f32 	[%rd2+13488], {%f385, %f385, %f385, %f385};
	st.local.v4.f32 	[%rd2+1328], {%f385, %f385, %f385, %f385};
	st.local.v4.f32 	[%rd2+5424], {%f385, %f385, %f385, %f385};
	st.local.v4.f32 	[%rd2+9520], {%f385, %f385, %f385, %f385};
	st.local.v4.f32 	[%rd2+13616], {%f385, %f385, %f385, %f385};
	st.local.v4.f32 	[%rd2+1456], {%f385, %f385, %f385, %f385};
	st.local.v4.f32 	[%rd2+5552], {%f385, %f385, %f385, %f385};
	st.local.v4.f32 	[%rd2+9648], {%f385, %f385, %f385, %f385};
	st.local.v4.f32 	[%rd2+13744], {%f385, %f385, %f385, %f385};
	st.local.v4.f32 	[%rd2+1584], {%f385, %f385, %f385, %f385};
	st.local.v4.f32 	[%rd2+5680], {%f385, %f385, %f385, %f385};
	st.local.v4.f32 	[%rd2+9776], {%f385, %f385, %f385, %f385};
	st.local.v4.f32 	[%rd2+13872], {%f385, %f385, %f385, %f385};
	st.local.v4.f32 	[%rd2+1712], {%f385, %f385, %f385, %f385};
	st.local.v4.f32 	[%rd2+5808], {%f385, %f385, %f385, %f385};
	st.local.v4.f32 	[%rd2+9904], {%f385, %f385, %f385, %f385};
	st.local.v4.f32 	[%rd2+14000], {%f385, %f385, %f385, %f385};
	st.local.v4.f32 	[%rd2+1840], {%f385, %f385, %f385, %f385};
	st.local.v4.f32 	[%rd2+5936], {%f385, %f385, %f385, %f385};
	st.local.v4.f32 	[%rd2+10032], {%f385, %f385, %f385, %f385};
	st.local.v4.f32 	[%rd2+14128], {%f385, %f385, %f385, %f385};
	st.local.v4.f32 	[%rd2+1968], {%f385, %f385, %f385, %f385};
	st.local.v4.f32 	[%rd2+6064], {%f385, %f385, %f385, %f385};
	st.local.v4.f32 	[%rd2+10160], {%f385, %f385, %f385, %f385};
	st.local.v4.f32 	[%rd2+14256], {%f385, %f385, %f385, %f385};
	st.local.v4.f32 	[%rd2+1088], {%f385, %f385, %f385, %f385};
	st.local.v4.f32 	[%rd2+5184], {%f385, %f385, %f385, %f385};
	st.local.v4.f32 	[%rd2+9280], {%f385, %f385, %f385, %f385};
	st.local.v4.f32 	[%rd2+13376], {%f385, %f385, %f385, %f385};
	st.local.v4.f32 	[%rd2+1216], {%f385, %f385, %f385, %f385};
	st.local.v4.f32 	[%rd2+5312], {%f385, %f385, %f385, %f385};
	st.local.v4.f32 	[%rd2+9408], {%f385, %f385, %f385, %f385};
	st.local.v4.f32 	[%rd2+13504], {%f385, %f385, %f385, %f385};
	st.local.v4.f32 	[%rd2+1344], {%f385, %f385, %f385, %f385};
	st.local.v4.f32 	[%rd2+5440], {%f385, %f385, %f385, %f385};
	st.local.v4.f32 	[%rd2+9536], {%f385, %f385, %f385, %f385};
	st.local.v4.f32 	[%rd2+13632], {%f385, %f385, %f385, %f385};
	st.local.v4.f32 	[%rd2+1472], {%f385, %f385, %f385, %f385};
	st.local.v4.f32 	[%rd2+5568], {%f385, %f385, %f385, %f385};
	st.local.v4.f32 	[%rd2+9664], {%f385, %f385, %f385, %f385};
	st.local.v4.f32 	[%rd2+13760], {%f385, %f385, %f385, %f385};
	st.local.v4.f32 	[%rd2+1600], {%f385, %f385, %f385, %f385};
	st.local.v4.f32 	[%rd2+5696], {%f385, %f385, %f385, %f385};
	st.local.v4.f32 	[%rd2+9792], {%f385, %f385, %f385, %f385};
	st.local.v4.f32 	[%rd2+13888], {%f385, %f385, %f385, %f385};
	st.local.v4.f32 	[%rd2+1728], {%f385, %f385, %f385, %f385};
	st.local.v4.f32 	[%rd2+5824], {%f385, %f385, %f385, %f385};
	st.local.v4.f32 	[%rd2+9920], {%f385, %f385, %f385, %f385};
	st.local.v4.f32 	[%rd2+14016], {%f385, %f385, %f385, %f385};
	st.local.v4.f32 	[%rd2+1856], {%f385, %f385, %f385, %f385};
	st.local.v4.f32 	[%rd2+5952], {%f385, %f385, %f385, %f385};
	st.local.v4.f32 	[%rd2+10048], {%f385, %f385, %f385, %f385};
	st.local.v4.f32 	[%rd2+14144], {%f385, %f385, %f385, %f385};
	st.local.v4.f32 	[%rd2+1984], {%f385, %f385, %f385, %f385};
	st.local.v4.f32 	[%rd2+6080], {%f385, %f385, %f385, %f385};
	st.local.v4.f32 	[%rd2+10176], {%f385, %f385, %f385, %f385};
	st.local.v4.f32 	[%rd2+14272], {%f385, %f385, %f385, %f385};
	st.local.v4.f32 	[%rd2+1104], {%f385, %f385, %f385, %f385};
	st.local.v4.f32 	[%rd2+5200], {%f385, %f385, %f385, %f385};
	st.local.v4.f32 	[%rd2+9296], {%f385, %f385, %f385, %f385};
	st.local.v4.f32 	[%rd2+13392], {%f385, %f385, %f385, %f385};
	st.local.v4.f32 	[%rd2+1232], {%f385, %f385, %f385, %f385};
	st.local.v4.f32 	[%rd2+5328], {%f385, %f385, %f385, %f385};
	st.local.v4.f32 	[%rd2+9424], {%f385, %f385, %f385, %f385};
	st.local.v4.f32 	[%rd2+13520], {%f385, %f385, %f385, %f385};
	st.local.v4.f32 	[%rd2+1360], {%f385, %f385, %f385, %f385};
	st.local.v4.f32 	[%rd2+5456], {%f385, %f385, %f385, %f385};
	st.local.v4.f32 	[%rd2+9552], {%f385, %f385, %f385, %f385};
	st.local.v4.f32 	[%rd2+13648], {%f385, %f385, %f385, %f385};
	st.local.v4.f32 	[%rd2+1488], {%f385, %f385, %f385, %f385};
	st.local.v4.f32 	[%rd2+5584], {%f385, %f385, %f385, %f385};
	st.local.v4.f32 	[%rd2+9680], {%f385, %f385, %f385, %f385};
	st.local.v4.f32 	[%rd2+13776], {%f385, %f385, %f385, %f385};
	st.local.v4.f32 	[%rd2+1616], {%f385, %f385, %f385, %f385};
	st.local.v4.f32 	[%rd2+5712], {%f385, %f385, %f385, %f385};
	st.local.v4.f32 	[%rd2+9808], {%f385, %f385, %f385, %f385};
	st.local.v4.f32 	[%rd2+13904], {%f385, %f385, %f385, %f385};
	st.local.v4.f32 	[%rd2+1744], {%f385, %f385, %f385, %f385};
	st.local.v4.f32 	[%rd2+5840], {%f385, %f385, %f385, %f385};
	st.local.v4.f32 	[%rd2+9936], {%f385, %f385, %f385, %f385};
	st.local.v4.f32 	[%rd2+14032], {%f385, %f385, %f385, %f385};
	st.local.v4.f32 	[%rd2+1872], {%f385, %f385, %f385, %f385};
	st.local.v4.f32 	[%rd2+5968], {%f385, %f385, %f385, %f385};
	st.local.v4.f32 	[%rd2+10064], {%f385, %f385, %f385, %f385};
	st.local.v4.f32 	[%rd2+14160], {%f385, %f385, %f385, %f385};
	st.local.v4.f32 	[%rd2+2000], {%f385, %f385, %f385, %f385};
	st.local.v4.f32 	[%rd2+6096], {%f385, %f385, %f385, %f385};
	st.local.v4.f32 	[%rd2+10192], {%f385, %f385, %f385, %f385};
	st.local.v4.f32 	[%rd2+14288], {%f385, %f385, %f385, %f385};
	st.local.v4.f32 	[%rd2+1120], {%f385, %f385, %f385, %f385};
	st.local.v4.f32 	[%rd2+5216], {%f385, %f385, %f385, %f385};
	st.local.v4.f32 	[%rd2+9312], {%f385, %f385, %f385, %f385};
	st.local.v4.f32 	[%rd2+13408], {%f385, %f385, %f385, %f385};
	st.local.v4.f32 	[%rd2+1248], {%f385, %f385, %f385, %f385};
	st.local.v4.f32 	[%rd2+5344], {%f385, %f385, %f385, %f385};
	st.local.v4.f32 	[%rd2+9440], {%f385, %f385, %f385, %f385};
	st.local.v4.f32 	[%rd2+13536], {%f385, %f385, %f385, %f385};
	st.local.v4.f32 	[%rd2+1376], {%f385, %f385, %f385, %f385};
	st.local.v4.f32 	[%rd2+5472], {%f385, %f385, %f385, %f385};
	st.local.v4.f32 	[%rd2+9568], {%f385, %f385, %f385, %f385};
	st.local.v4.f32 	[%rd2+13664], {%f385, %f385, %f385, %f385};
	st.local.v4.f32 	[%rd2+1504], {%f385, %f385, %f385, %f385};
	st.local.v4.f32 	[%rd2+5600], {%f385, %f385, %f385, %f385};
	st.local.v4.f32 	[%rd2+9696], {%f385, %f385, %f385, %f385};
	st.local.v4.f32 	[%rd2+13792], {%f385, %f385, %f385, %f385};
	st.local.v4.f32 	[%rd2+1632], {%f385, %f385, %f385, %f385};
	st.local.v4.f32 	[%rd2+5728], {%f385, %f385, %f385, %f385};
	st.local.v4.f32 	[%rd2+9824], {%f385, %f385, %f385, %f385};
	st.local.v4.f32 	[%rd2+13920], {%f385, %f385, %f385, %f385};
	st.local.v4.f32 	[%rd2+1760], {%f385, %f385, %f385, %f385};
	st.local.v4.f32 	[%rd2+5856], {%f385, %f385, %f385, %f385};
	st.local.v4.f32 	[%rd2+9952], {%f385, %f385, %f385, %f385};
	st.local.v4.f32 	[%rd2+14048], {%f385, %f385, %f385, %f385};
	st.local.v4.f32 	[%rd2+1888], {%f385, %f385, %f385, %f385};
	st.local.v4.f32 	[%rd2+5984], {%f385, %f385, %f385, %f385};
	st.local.v4.f32 	[%rd2+10080], {%f385, %f385, %f385, %f385};
	st.local.v4.f32 	[%rd2+14176], {%f385, %f385, %f385, %f385};
	st.local.v4.f32 	[%rd2+2016], {%f385, %f385, %f385, %f385};
	st.local.v4.f32 	[%rd2+6112], {%f385, %f385, %f385, %f385};
	st.local.v4.f32 	[%rd2+10208], {%f385, %f385, %f385, %f385};
	st.local.v4.f32 	[%rd2+14304], {%f385, %f385, %f385, %f385};
	st.local.v4.f32 	[%rd2+1136], {%f385, %f385, %f385, %f385};
	st.local.v4.f32 	[%rd2+5232], {%f385, %f385, %f385, %f385};
	st.local.v4.f32 	[%rd2+9328], {%f385, %f385, %f385, %f385};
	st.local.v4.f32 	[%rd2+13424], {%f385, %f385, %f385, %f385};
	st.local.v4.f32 	[%rd2+1264], {%f385, %f385, %f385, %f385};
	st.local.v4.f32 	[%rd2+5360], {%f385, %f385, %f385, %f385};
	st.local.v4.f32 	[%rd2+9456], {%f385, %f385, %f385, %f385};
	st.local.v4.f32 	[%rd2+13552], {%f385, %f385, %f385, %f385};
	st.local.v4.f32 	[%rd2+1392], {%f385, %f385, %f385, %f385};
	st.local.v4.f32 	[%rd2+5488], {%f385, %f385, %f385, %f385};
	st.local.v4.f32 	[%rd2+9584], {%f385, %f385, %f385, %f385};
	st.local.v4.f32 	[%rd2+13680], {%f385, %f385, %f385, %f385};
	st.local.v4.f32 	[%rd2+1520], {%f385, %f385, %f385, %f385};
	st.local.v4.f32 	[%rd2+5616], {%f385, %f385, %f385, %f385};
	st.local.v4.f32 	[%rd2+9712], {%f385, %f385, %f385, %f385};
	st.local.v4.f32 	[%rd2+13808], {%f385, %f385, %f385, %f385};
	st.local.v4.f32 	[%rd2+1648], {%f385, %f385, %f385, %f385};
	st.local.v4.f32 	[%rd2+5744], {%f385, %f385, %f385, %f385};
	st.local.v4.f32 	[%rd2+9840], {%f385, %f385, %f385, %f385};
	st.local.v4.f32 	[%rd2+13936], {%f385, %f385, %f385, %f385};
	st.local.v4.f32 	[%rd2+1776], {%f385, %f385, %f385, %f385};
	st.local.v4.f32 	[%rd2+5872], {%f385, %f385, %f385, %f385};
	st.local.v4.f32 	[%rd2+9968], {%f385, %f385, %f385, %f385};
	st.local.v4.f32 	[%rd2+14064], {%f385, %f385, %f385, %f385};
	st.local.v4.f32 	[%rd2+1904], {%f385, %f385, %f385, %f385};
	st.local.v4.f32 	[%rd2+6000], {%f385, %f385, %f385, %f385};
	st.local.v4.f32 	[%rd2+10096], {%f385, %f385, %f385, %f385};
	st.local.v4.f32 	[%rd2+14192], {%f385, %f385, %f385, %f385};
	st.local.v4.f32 	[%rd2+2032], {%f385, %f385, %f385, %f385};
	st.local.v4.f32 	[%rd2+6128], {%f385, %f385, %f385, %f385};
	st.local.v4.f32 	[%rd2+10224], {%f385, %f385, %f385, %f385};
	st.local.v4.f32 	[%rd2+14320], {%f385, %f385, %f385, %f385};
	st.local.v4.f32 	[%rd2+2048], {%f385, %f385, %f385, %f385};
	st.local.v4.f32 	[%rd2+6144], {%f385, %f385, %f385, %f385};
	st.local.v4.f32 	[%rd2+10240], {%f385, %f385, %f385, %f385};
	st.local.v4.f32 	[%rd2+14336], {%f385, %f385, %f385, %f385};
	st.local.v4.f32 	[%rd2+2176], {%f385, %f385, %f385, %f385};
	st.local.v4.f32 	[%rd2+6272], {%f385, %f385, %f385, %f385};
	st.local.v4.f32 	[%rd2+10368], {%f385, %f385, %f385, %f385};
	st.local.v4.f32 	[%rd2+14464], {%f385, %f385, %f385, %f385};
	st.local.v4.f32 	[%rd2+2304], {%f385, %f385, %f385, %f385};
	st.local.v4.f32 	[%rd2+6400], {%f385, %f385, %f385, %f385};
	st.local.v4.f32 	[%rd2+10496], {%f385, %f385, %f385, %f385};
	st.local.v4.f32 	[%rd2+14592], {%f385, %f385, %f385, %f385};
	st.local.v4.f32 	[%rd2+2432], {%f385, %f385, %f385, %f385};
	st.local.v4.f32 	[%rd2+6528], {%f385, %f385, %f385, %f385};
	st.local.v4.f32 	[%rd2+10624], {%f385, %f385, %f385, %f385};
	st.local.v4.f32 	[%rd2+14720], {%f385, %f385, %f385, %f385};
	st.local.v4.f32 	[%rd2+2560], {%f385, %f385, %f385, %f385};
	st.local.v4.f32 	[%rd2+6656], {%f385, %f385, %f385, %f385};
	st.local.v4.f32 	[%rd2+10752], {%f385, %f385, %f385, %f385};
	st.local.v4.f32 	[%rd2+14848], {%f385, %f385, %f385, %f385};
	st.local.v4.f32 	[%rd2+2688], {%f385, %f385, %f385, %f385};
	st.local.v4.f32 	[%rd2+6784], {%f385, %f385, %f385, %f385};
	st.local.v4.f32 	[%rd2+10880], {%f385, %f385, %f385, %f385};
	st.local.v4.f32 	[%rd2+14976], {%f385, %f385, %f385, %f385};
	st.local.v4.f32 	[%rd2+2816], {%f385, %f385, %f385, %f385};
	st.local.v4.f32 	[%rd2+6912], {%f385, %f385, %f385, %f385};
	st.local.v4.f32 	[%rd2+11008], {%f385, %f385, %f385, %f385};
	st.local.v4.f32 	[%rd2+15104], {%f385, %f385, %f385, %f385};
	st.local.v4.f32 	[%rd2+2944], {%f385, %f385, %f385, %f385};
	st.local.v4.f32 	[%rd2+7040], {%f385, %f385, %f385, %f385};
	st.local.v4.f32 	[%rd2+11136], {%f385, %f385, %f385, %f385};
	st.local.v4.f32 	[%rd2+15232], {%f385, %f385, %f385, %f385};
	st.local.v4.f32 	[%rd2+2064], {%f385, %f385, %f385, %f385};
	st.local.v4.f32 	[%rd2+6160], {%f385, %f385, %f385, %f385};
	st.local.v4.f32 	[%rd2+10256], {%f385, %f385, %f385, %f385};
	st.local.v4.f32 	[%rd2+14352], {%f385, %f385, %f385, %f385};
	st.local.v4.f32 	[%rd2+2192], {%f385, %f385, %f385, %f385};
	st.local.v4.f32 	[%rd2+6288], {%f385, %f385, %f385, %f385};
	st.local.v4.f32 	[%rd2+10384], {%f385, %f385, %f385, %f385};
	st.local.v4.f32 	[%rd2+14480], {%f385, %f385, %f385, %f385};
	st.local.v4.f32 	[%rd2+2320], {%f385, %f385, %f385, %f385};
	st.local.v4.f32 	[%rd2+6416], {%f385, %f385, %f385, %f385};
	st.local.v4.f32 	[%rd2+10512], {%f385, %f385, %f385, %f385};
	st.local.v4.f32 	[%rd2+14608], {%f385, %f385, %f385, %f385};
	st.local.v4.f32 	[%rd2+2448], {%f385, %f385, %f385, %f385};
	st.local.v4.f32 	[%rd2+6544], {%f385, %f385, %f385, %f385};
	st.local.v4.f32 	[%rd2+10640], {%f385, %f385, %f385, %f385};
	st.local.v4.f32 	[%rd2+14736], {%f385, %f385, %f385, %f385};
	st.local.v4.f32 	[%rd2+2576], {%f385, %f385, %f385, %f385};
	st.local.v4.f32 	[%rd2+6672], {%f385, %f385, %f385, %f385};
	st.local.v4.f32 	[%rd2+10768], {%f385, %f385, %f385, %f385};
	st.local.v4.f32 	[%rd2+14864], {%f385, %f385, %f385, %f385};
	st.local.v4.f32 	[%rd2+2704], {%f385, %f385, %f385, %f385};
	st.local.v4.f32 	[%rd2+6800], {%f385, %f385, %f385, %f385};
	st.local.v4.f32 	[%rd2+10896], {%f385, %f385, %f385, %f385};
	st.local.v4.f32 	[%rd2+14992], {%f385, %f385, %f385, %f385};
	st.local.v4.f32 	[%rd2+2832], {%f385, %f385, %f385, %f385};
	st.local.v4.f32 	[%rd2+6928], {%f385, %f385, %f385, %f385};
	st.local.v4.f32 	[%rd2+11024], {%f385, %f385, %f385, %f385};
	st.local.v4.f32 	[%rd2+15120], {%f385, %f385, %f385, %f385};
	st.local.v4.f32 	[%rd2+2960], {%f385, %f385, %f385, %f385};
	st.local.v4.f32 	[%rd2+7056], {%f385, %f385, %f385, %f385};
	st.local.v4.f32 	[%rd2+11152], {%f385, %f385, %f385, %f385};
	st.local.v4.f32 	[%rd2+15248], {%f385, %f385, %f385, %f385};
	st.local.v4.f32 	[%rd2+2080], {%f385, %f385, %f385, %f385};
	st.local.v4.f32 	[%rd2+6176], {%f385, %f385, %f385, %f385};
	st.local.v4.f32 	[%rd2+10272], {%f385, %f385, %f385, %f385};
	st.local.v4.f32 	[%rd2+14368], {%f385, %f385, %f385, %f385};
	st.local.v4.f32 	[%rd2+2208], {%f385, %f385, %f385, %f385};
	st.local.v4.f32 	[%rd2+6304], {%f385, %f385, %f385, %f385};
	st.local.v4.f32 	[%rd2+10400], {%f385, %f385, %f385, %f385};
	st.local.v4.f32 	[%rd2+14496], {%f385, %f385, %f385, %f385};
	st.local.v4.f32 	[%rd2+2336], {%f385, %f385, %f385, %f385};
	st.local.v4.f32 	[%rd2+6432], {%f385, %f385, %f385, %f385};
	st.local.v4.f32 	[%rd2+10528], {%f385, %f385, %f385, %f385};
	st.local.v4.f32 	[%rd2+14624], {%f385, %f385, %f385, %f385};
	st.local.v4.f32 	[%rd2+2464], {%f385, %f385, %f385, %f385};
	st.local.v4.f32 	[%rd2+6560], {%f385, %f385, %f385, %f385};
	st.local.v4.f32 	[%rd2+10656], {%f385, %f385, %f385, %f385};
	st.local.v4.f32 	[%rd2+14752], {%f385, %f385, %f385, %f385};
	st.local.v4.f32 	[%rd2+2592], {%f385, %f385, %f385, %f385};
	st.local.v4.f32 	[%rd2+6688], {%f385, %f385, %f385, %f385};
	st.local.v4.f32 	[%rd2+10784], {%f385, %f385, %f385, %f385};
	st.local.v4.f32 	[%rd2+14880], {%f385, %f385, %f385, %f385};
	st.local.v4.f32 	[%rd2+2720], {%f385, %f385, %f385, %f385};
	st.local.v4.f32 	[%rd2+6816], {%f385, %f385, %f385, %f385};
	st.local.v4.f32 	[%rd2+10912], {%f385, %f385, %f385, %f385};
	st.local.v4.f32 	[%rd2+15008], {%f385, %f385, %f385, %f385};
	st.local.v4.f32 	[%rd2+2848], {%f385, %f385, %f385, %f385};
	st.local.v4.f32 	[%rd2+6944], {%f385, %f385, %f385, %f385};
	st.local.v4.f32 	[%rd2+11040], {%f385, %f385, %f385, %f385};
	st.local.v4.f32 	[%rd2+15136], {%f385, %f385, %f385, %f385};
	st.local.v4.f32 	[%rd2+2976], {%f385, %f385, %f385, %f385};
	st.local.v4.f32 	[%rd2+7072], {%f385, %f385, %f385, %f385};
	st.local.v4.f32 	[%rd2+11168], {%f385, %f385, %f385, %f385};
	st.local.v4.f32 	[%rd2+15264], {%f385, %f385, %f385, %f385};
	st.local.v4.f32 	[%rd2+2096], {%f385, %f385, %f385, %f385};
	st.local.v4.f32 	[%rd2+6192], {%f385, %f385, %f385, %f385};
	st.local.v4.f32 	[%rd2+10288], {%f385, %f385, %f385, %f385};
	st.local.v4.f32 	[%rd2+14384], {%f385, %f385, %f385, %f385};
	st.local.v4.f32 	[%rd2+2224], {%f385, %f385, %f385, %f385};
	st.local.v4.f32 	[%rd2+6320], {%f385, %f385, %f385, %f385};
	st.local.v4.f32 	[%rd2+10416], {%f385, %f385, %f385, %f385};
	st.local.v4.f32 	[%rd2+14512], {%f385, %f385, %f385, %f385};
	st.local.v4.f32 	[%rd2+2352], {%f385, %f385, %f385, %f385};
	st.local.v4.f32 	[%rd2+6448], {%f385, %f385, %f385, %f385};
	st.local.v4.f32 	[%rd2+10544], {%f385, %f385, %f385, %f385};
	st.local.v4.f32 	[%rd2+14640], {%f385, %f385, %f385, %f385};
	st.local.v4.f32 	[%rd2+2480], {%f385, %f385, %f385, %f385};
	st.local.v4.f32 	[%rd2+6576], {%f385, %f385, %f385, %f385};
	st.local.v4.f32 	[%rd2+10672], {%f385, %f385, %f385, %f385};
	st.local.v4.f32 	[%rd2+14768], {%f385, %f385, %f385, %f385};
	st.local.v4.f32 	[%rd2+2608], {%f385, %f385, %f385, %f385};
	st.local.v4.f32 	[%rd2+6704], {%f385, %f385, %f385, %f385};
	st.local.v4.f32 	[%rd2+10800], {%f385, %f385, %f385, %f385};
	st.local.v4.f32 	[%rd2+14896], {%f385, %f385, %f385, %f385};
	st.local.v4.f32 	[%rd2+2736], {%f385, %f385, %f385, %f385};
	st.local.v4.f32 	[%rd2+6832], {%f385, %f385, %f385, %f385};
	st.local.v4.f32 	[%rd2+10928], {%f385, %f385, %f385, %f385};
	st.local.v4.f32 	[%rd2+15024], {%f385, %f385, %f385, %f385};
	st.local.v4.f32 	[%rd2+2864], {%f385, %f385, %f385, %f385};
	st.local.v4.f32 	[%rd2+6960], {%f385, %f385, %f385, %f385};
	st.local.v4.f32 	[%rd2+11056], {%f385, %f385, %f385, %f385};
	st.local.v4.f32 	[%rd2+15152], {%f385, %f385, %f385, %f385};
	st.local.v4.f32 	[%rd2+2992], {%f385, %f385, %f385, %f385};
	st.local.v4.f32 	[%rd2+7088], {%f385, %f385, %f385, %f385};
	st.local.v4.f32 	[%rd2+11184], {%f385, %f385, %f385, %f385};
	st.local.v4.f32 	[%rd2+15280], {%f385, %f385, %f385, %f385};
	st.local.v4.f32 	[%rd2+2112], {%f385, %f385, %f385, %f385};
	st.local.v4.f32 	[%rd2+6208], {%f385, %f385, %f385, %f385};
	st.local.v4.f32 	[%rd2+10304], {%f385, %f385, %f385, %f385};
	st.local.v4.f32 	[%rd2+14400], {%f385, %f385, %f385, %f385};
	st.local.v4.f32 	[%rd2+2240], {%f385, %f385, %f385, %f385};
	st.local.v4.f32 	[%rd2+6336], {%f385, %f385, %f385, %f385};
	st.local.v4.f32 	[%rd2+10432], {%f385, %f385, %f385, %f385};
	st.local.v4.f32 	[%rd2+14528], {%f385, %f385, %f385, %f385};
	st.local.v4.f32 	[%rd2+2368], {%f385, %f385, %f385, %f385};
	st.local.v4.f32 	[%rd2+6464], {%f385, %f385, %f385, %f385};
	st.local.v4.f32 	[%rd2+10560], {%f385, %f385, %f385, %f385};
	st.local.v4.f32 	[%rd2+14656], {%f385, %f385, %f385, %f385};
	st.local.v4.f32 	[%rd2+2496], {%f385, %f385, %f385, %f385};
	st.local.v4.f32 	[%rd2+6592], {%f385, %f385, %f385, %f385};
	st.local.v4.f32 	[%rd2+10688], {%f385, %f385, %f385, %f385};
	st.local.v4.f32 	[%rd2+14784], {%f385, %f385, %f385, %f385};
	st.local.v4.f32 	[%rd2+2624], {%f385, %f385, %f385, %f385};
	st.local.v4.f32 	[%rd2+6720], {%f385, %f385, %f385, %f385};
	st.local.v4.f32 	[%rd2+10816], {%f385, %f385, %f385, %f385};
	st.local.v4.f32 	[%rd2+14912], {%f385, %f385, %f385, %f385};
	st.local.v4.f32 	[%rd2+2752], {%f385, %f385, %f385, %f385};
	st.local.v4.f32 	[%rd2+6848], {%f385, %f385, %f385, %f385};
	st.local.v4.f32 	[%rd2+10944], {%f385, %f385, %f385, %f385};
	st.local.v4.f32 	[%rd2+15040], {%f385, %f385, %f385, %f385};
	st.local.v4.f32 	[%rd2+2880], {%f385, %f385, %f385, %f385};
	st.local.v4.f32 	[%rd2+6976], {%f385, %f385, %f385, %f385};
	st.local.v4.f32 	[%rd2+11072], {%f385, %f385, %f385, %f385};
	st.local.v4.f32 	[%rd2+15168], {%f385, %f385, %f385, %f385};
	st.local.v4.f32 	[%rd2+3008], {%f385, %f385, %f385, %f385};
	st.local.v4.f32 	[%rd2+7104], {%f385, %f385, %f385, %f385};
	st.local.v4.f32 	[%rd2+11200], {%f385, %f385, %f385, %f385};
	st.local.v4.f32 	[%rd2+15296], {%f385, %f385, %f385, %f385};
	st.local.v4.f32 	[%rd2+2128], {%f385, %f385, %f385, %f385};
	st.local.v4.f32 	[%rd2+6224], {%f385, %f385, %f385, %f385};
	st.local.v4.f32 	[%rd2+10320], {%f385, %f385, %f385, %f385};
	st.local.v4.f32 	[%rd2+14416], {%f385, %f385, %f385, %f385};
	st.local.v4.f32 	[%rd2+2256], {%f385, %f385, %f385, %f385};
	st.local.v4.f32 	[%rd2+6352], {%f385, %f385, %f385, %f385};
	st.local.v4.f32 	[%rd2+10448], {%f385, %f385, %f385, %f385};
	st.local.v4.f32 	[%rd2+14544], {%f385, %f385, %f385, %f385};
	st.local.v4.f32 	[%rd2+2384], {%f385, %f385, %f385, %f385};
	st.local.v4.f32 	[%rd2+6480], {%f385, %f385, %f385, %f385};
	st.local.v4.f32 	[%rd2+10576], {%f385, %f385, %f385, %f385};
	st.local.v4.f32 	[%rd2+14672], {%f385, %f385, %f385, %f385};
	st.local.v4.f32 	[%rd2+2512], {%f385, %f385, %f385, %f385};
	st.local.v4.f32 	[%rd2+6608], {%f385, %f385, %f385, %f385};
	st.local.v4.f32 	[%rd2+10704], {%f385, %f385, %f385, %f385};
	st.local.v4.f32 	[%rd2+14800], {%f385, %f385, %f385, %f385};
	st.local.v4.f32 	[%rd2+2640], {%f385, %f385, %f385, %f385};
	st.local.v4.f32 	[%rd2+6736], {%f385, %f385, %f385, %f385};
	st.local.v4.f32 	[%rd2+10832], {%f385, %f385, %f385, %f385};
	st.local.v4.f32 	[%rd2+14928], {%f385, %f385, %f385, %f385};
	st.local.v4.f32 	[%rd2+2768], {%f385, %f385, %f385, %f385};
	st.local.v4.f32 	[%rd2+6864], {%f385, %f385, %f385, %f385};
	st.local.v4.f32 	[%rd2+10960], {%f385, %f385, %f385, %f385};
	st.local.v4.f32 	[%rd2+15056], {%f385, %f385, %f385, %f385};
	st.local.v4.f32 	[%rd2+2896], {%f385, %f385, %f385, %f385};
	st.local.v4.f32 	[%rd2+6992], {%f385, %f385, %f385, %f385};
	st.local.v4.f32 	[%rd2+11088], {%f385, %f385, %f385, %f385};
	st.local.v4.f32 	[%rd2+15184], {%f385, %f385, %f385, %f385};
	st.local.v4.f32 	[%rd2+3024], {%f385, %f385, %f385, %f385};
	st.local.v4.f32 	[%rd2+7120], {%f385, %f385, %f385, %f385};
	st.local.v4.f32 	[%rd2+11216], {%f385, %f385, %f385, %f385};
	st.local.v4.f32 	[%rd2+15312], {%f385, %f385, %f385, %f385};
	st.local.v4.f32 	[%rd2+2144], {%f385, %f385, %f385, %f385};
	st.local.v4.f32 	[%rd2+6240], {%f385, %f385, %f385, %f385};
	st.local.v4.f32 	[%rd2+10336], {%f385, %f385, %f385, %f385};
	st.local.v4.f32 	[%rd2+14432], {%f385, %f385, %f385, %f385};
	st.local.v4.f32 	[%rd2+2272], {%f385, %f385, %f385, %f385};
	st.local.v4.f32 	[%rd2+6368], {%f385, %f385, %f385, %f385};
	st.local.v4.f32 	[%rd2+10464], {%f385, %f385, %f385, %f385};
	st.local.v4.f32 	[%rd2+14560], {%f385, %f385, %f385, %f385};
	st.local.v4.f32 	[%rd2+2400], {%f385, %f385, %f385, %f385};
	st.local.v4.f32 	[%rd2+6496], {%f385, %f385, %f385, %f385};
	st.local.v4.f32 	[%rd2+10592], {%f385, %f385, %f385, %f385};
	st.local.v4.f32 	[%rd2+14688], {%f385, %f385, %f385, %f385};
	st.local.v4.f32 	[%rd2+2528], {%f385, %f385, %f385, %f385};
	st.local.v4.f32 	[%rd2+6624], {%f385, %f385, %f385, %f385};
	st.local.v4.f32 	[%rd2+10720], {%f385, %f385, %f385, %f385};
	st.local.v4.f32 	[%rd2+14816], {%f385, %f385, %f385, %f385};
	st.local.v4.f32 	[%rd2+2656], {%f385, %f385, %f385, %f385};
	st.local.v4.f32 	[%rd2+6752], {%f385, %f385, %f385, %f385};
	st.local.v4.f32 	[%rd2+10848], {%f385, %f385, %f385, %f385};
	st.local.v4.f32 	[%rd2+14944], {%f385, %f385, %f385, %f385};
	st.local.v4.f32 	[%rd2+2784], {%f385, %f385, %f385, %f385};
	st.local.v4.f32 	[%rd2+6880], {%f385, %f385, %f385, %f385};
	st.local.v4.f32 	[%rd2+10976], {%f385, %f385, %f385, %f385};
	st.local.v4.f32 	[%rd2+15072], {%f385, %f385, %f385, %f385};
	st.local.v4.f32 	[%rd2+2912], {%f385, %f385, %f385, %f385};
	st.local.v4.f32 	[%rd2+7008], {%f385, %f385, %f385, %f385};
	st.local.v4.f32 	[%rd2+11104], {%f385, %f385, %f385, %f385};
	st.local.v4.f32 	[%rd2+15200], {%f385, %f385, %f385, %f385};
	st.local.v4.f32 	[%rd2+3040], {%f385, %f385, %f385, %f385};
	st.local.v4.f32 	[%rd2+7136], {%f385, %f385, %f385, %f385};
	st.local.v4.f32 	[%rd2+11232], {%f385, %f385, %f385, %f385};
	st.local.v4.f32 	[%rd2+15328], {%f385, %f385, %f385, %f385};
	st.local.v4.f32 	[%rd2+2160], {%f385, %f385, %f385, %f385};
	st.local.v4.f32 	[%rd2+6256], {%f385, %f385, %f385, %f385};
	st.local.v4.f32 	[%rd2+10352], {%f385, %f385, %f385, %f385};
	st.local.v4.f32 	[%rd2+14448], {%f385, %f385, %f385, %f385};
	st.local.v4.f32 	[%rd2+2288], {%f385, %f385, %f385, %f385};
	st.local.v4.f32 	[%rd2+6384], {%f385, %f385, %f385, %f385};
	st.local.v4.f32 	[%rd2+10480], {%f385, %f385, %f385, %f385};
	st.local.v4.f32 	[%rd2+14576], {%f385, %f385, %f385, %f385};
	st.local.v4.f32 	[%rd2+2416], {%f385, %f385, %f385, %f385};
	st.local.v4.f32 	[%rd2+6512], {%f385, %f385, %f385, %f385};
	st.local.v4.f32 	[%rd2+10608], {%f385, %f385, %f385, %f385};
	st.local.v4.f32 	[%rd2+14704], {%f385, %f385, %f385, %f385};
	st.local.v4.f32 	[%rd2+2544], {%f385, %f385, %f385, %f385};
	st.local.v4.f32 	[%rd2+6640], {%f385, %f385, %f385, %f385};
	st.local.v4.f32 	[%rd2+10736], {%f385, %f385, %f385, %f385};
	st.local.v4.f32 	[%rd2+14832], {%f385, %f385, %f385, %f385};
	st.local.v4.f32 	[%rd2+2672], {%f385, %f385, %f385, %f385};
	st.local.v4.f32 	[%rd2+6768], {%f385, %f385, %f385, %f385};
	st.local.v4.f32 	[%rd2+10864], {%f385, %f385, %f385, %f385};
	st.local.v4.f32 	[%rd2+14960], {%f385, %f385, %f385, %f385};
	st.local.v4.f32 	[%rd2+2800], {%f385, %f385, %f385, %f385};
	st.local.v4.f32 	[%rd2+6896], {%f385, %f385, %f385, %f385};
	st.local.v4.f32 	[%rd2+10992], {%f385, %f385, %f385, %f385};
	st.local.v4.f32 	[%rd2+15088], {%f385, %f385, %f385, %f385};
	st.local.v4.f32 	[%rd2+2928], {%f385, %f385, %f385, %f385};
	st.local.v4.f32 	[%rd2+7024], {%f385, %f385, %f385, %f385};
	st.local.v4.f32 	[%rd2+11120], {%f385, %f385, %f385, %f385};
	st.local.v4.f32 	[%rd2+15216], {%f385, %f385, %f385, %f385};
	st.local.v4.f32 	[%rd2+3056], {%f385, %f385, %f385, %f385};
	st.local.v4.f32 	[%rd2+7152], {%f385, %f385, %f385, %f385};
	st.local.v4.f32 	[%rd2+11248], {%f385, %f385, %f385, %f385};
	st.local.v4.f32 	[%rd2+15344], {%f385, %f385, %f385, %f385};
	st.local.v4.f32 	[%rd2+3072], {%f385, %f385, %f385, %f385};
	st.local.v4.f32 	[%rd2+7168], {%f385, %f385, %f385, %f385};
	st.local.v4.f32 	[%rd2+11264], {%f385, %f385, %f385, %f385};
	st.local.v4.f32 	[%rd2+15360], {%f385, %f385, %f385, %f385};
	st.local.v4.f32 	[%rd2+3200], {%f385, %f385, %f385, %f385};
	st.local.v4.f32 	[%rd2+7296], {%f385, %f385, %f385, %f385};
	st.local.v4.f32 	[%rd2+11392], {%f385, %f385, %f385, %f385};
	st.local.v4.f32 	[%rd2+15488], {%f385, %f385, %f385, %f385};
	st.local.v4.f32 	[%rd2+3328], {%f385, %f385, %f385, %f385};
	st.local.v4.f32 	[%rd2+7424], {%f385, %f385, %f385, %f385};
	st.local.v4.f32 	[%rd2+11520], {%f385, %f385, %f385, %f385};
	st.local.v4.f32 	[%rd2+15616], {%f385, %f385, %f385, %f385};
	st.local.v4.f32 	[%rd2+3456], {%f385, %f385, %f385, %f385};
	st.local.v4.f32 	[%rd2+7552], {%f385, %f385, %f385, %f385};
	st.local.v4.f32 	[%rd2+11648], {%f385, %f385, %f385, %f385};
	st.local.v4.f32 	[%rd2+15744], {%f385, %f385, %f385, %f385};
	st.local.v4.f32 	[%rd2+3584], {%f385, %f385, %f385, %f385};
	st.local.v4.f32 	[%rd2+7680], {%f385, %f385, %f385, %f385};
	st.local.v4.f32 	[%rd2+11776], {%f385, %f385, %f385, %f385};
	st.local.v4.f32 	[%rd2+15872], {%f385, %f385, %f385, %f385};
	st.local.v4.f32 	[%rd2+3712], {%f385, %f385, %f385, %f385};
	st.local.v4.f32 	[%rd2+7808], {%f385, %f385, %f385, %f385};
	st.local.v4.f32 	[%rd2+11904], {%f385, %f385, %f385, %f385};
	st.local.v4.f32 	[%rd2+16000], {%f385, %f385, %f385, %f385};
	st.local.v4.f32 	[%rd2+3840], {%f385, %f385, %f385, %f385};
	st.local.v4.f32 	[%rd2+7936], {%f385, %f385, %f385, %f385};
	st.local.v4.f32 	[%rd2+12032], {%f385, %f385, %f385, %f385};
	st.local.v4.f32 	[%rd2+16128], {%f385, %f385, %f385, %f385};
	st.local.v4.f32 	[%rd2+3968], {%f385, %f385, %f385, %f385};
	st.local.v4.f32 	[%rd2+8064], {%f385, %f385, %f385, %f385};
	st.local.v4.f32 	[%rd2+12160], {%f385, %f385, %f385, %f385};
	st.local.v4.f32 	[%rd2+16256], {%f385, %f385, %f385, %f385};
	st.local.v4.f32 	[%rd2+3088], {%f385, %f385, %f385, %f385};
	st.local.v4.f32 	[%rd2+7184], {%f385, %f385, %f385, %f385};
	st.local.v4.f32 	[%rd2+11280], {%f385, %f385, %f385, %f385};
	st.local.v4.f32 	[%rd2+15376], {%f385, %f385, %f385, %f385};
	st.local.v4.f32 	[%rd2+3216], {%f385, %f385, %f385, %f385};
	st.local.v4.f32 	[%rd2+7312], {%f385, %f385, %f385, %f385};
	st.local.v4.f32 	[%rd2+11408], {%f385, %f385, %f385, %f385};
	st.local.v4.f32 	[%rd2+15504], {%f385, %f385, %f385, %f385};
	st.local.v4.f32 	[%rd2+3344], {%f385, %f385, %f385, %f385};
	st.local.v4.f32 	[%rd2+7440], {%f385, %f385, %f385, %f385};
	st.local.v4.f32 	[%rd2+11536], {%f385, %f385, %f385, %f385};
	st.local.v4.f32 	[%rd2+15632], {%f385, %f385, %f385, %f385};
	st.local.v4.f32 	[%rd2+3472], {%f385, %f385, %f385, %f385};
	st.local.v4.f32 	[%rd2+7568], {%f385, %f385, %f385, %f385};
	st.local.v4.f32 	[%rd2+11664], {%f385, %f385, %f385, %f385};
	st.local.v4.f32 	[%rd2+15760], {%f385, %f385, %f385, %f385};
	st.local.v4.f32 	[%rd2+3600], {%f385, %f385, %f385, %f385};
	st.local.v4.f32 	[%rd2+7696], {%f385, %f385, %f385, %f385};
	st.local.v4.f32 	[%rd2+11792], {%f385, %f385, %f385, %f385};
	st.local.v4.f32 	[%rd2+15888], {%f385, %f385, %f385, %f385};
	st.local.v4.f32 	[%rd2+3728], {%f385, %f385, %f385, %f385};
	st.local.v4.f32 	[%rd2+7824], {%f385, %f385, %f385, %f385};
	st.local.v4.f32 	[%rd2+11920], {%f385, %f385, %f385, %f385};
	st.local.v4.f32 	[%rd2+16016], {%f385, %f385, %f385, %f385};
	st.local.v4.f32 	[%rd2+3856], {%f385, %f385, %f385, %f385};
	st.local.v4.f32 	[%rd2+7952], {%f385, %f385, %f385, %f385};
	st.local.v4.f32 	[%rd2+12048], {%f385, %f385, %f385, %f385};
	st.local.v4.f32 	[%rd2+16144], {%f385, %f385, %f385, %f385};
	st.local.v4.f32 	[%rd2+3984], {%f385, %f385, %f385, %f385};
	st.local.v4.f32 	[%rd2+8080], {%f385, %f385, %f385, %f385};
	st.local.v4.f32 	[%rd2+12176], {%f385, %f385, %f385, %f385};
	st.local.v4.f32 	[%rd2+16272], {%f385, %f385, %f385, %f385};
	st.local.v4.f32 	[%rd2+3104], {%f385, %f385, %f385, %f385};
	st.local.v4.f32 	[%rd2+7200], {%f385, %f385, %f385, %f385};
	st.local.v4.f32 	[%rd2+11296], {%f385, %f385, %f385, %f385};
	st.local.v4.f32 	[%rd2+15392], {%f385, %f385, %f385, %f385};
	st.local.v4.f32 	[%rd2+3232], {%f385, %f385, %f385, %f385};
	st.local.v4.f32 	[%rd2+7328], {%f385, %f385, %f385, %f385};
	st.local.v4.f32 	[%rd2+11424], {%f385, %f385, %f385, %f385};
	st.local.v4.f32 	[%rd2+15520], {%f385, %f385, %f385, %f385};
	st.local.v4.f32 	[%rd2+3360], {%f385, %f385, %f385, %f385};
	st.local.v4.f32 	[%rd2+7456], {%f385, %f385, %f385, %f385};
	st.local.v4.f32 	[%rd2+11552], {%f385, %f385, %f385, %f385};
	st.local.v4.f32 	[%rd2+15648], {%f385, %f385, %f385, %f385};
	st.local.v4.f32 	[%rd2+3488], {%f385, %f385, %f385, %f385};
	st.local.v4.f32 	[%rd2+7584], {%f385, %f385, %f385, %f385};
	st.local.v4.f32 	[%rd2+11680], {%f385, %f385, %f385, %f385};
	st.local.v4.f32 	[%rd2+15776], {%f385, %f385, %f385, %f385};
	st.local.v4.f32 	[%rd2+3616], {%f385, %f385, %f385, %f385};
	st.local.v4.f32 	[%rd2+7712], {%f385, %f385, %f385, %f385};
	st.local.v4.f32 	[%rd2+11808], {%f385, %f385, %f385, %f385};
	st.local.v4.f32 	[%rd2+15904], {%f385, %f385, %f385, %f385};
	st.local.v4.f32 	[%rd2+3744], {%f385, %f385, %f385, %f385};
	st.local.v4.f32 	[%rd2+7840], {%f385, %f385, %f385, %f385};
	st.local.v4.f32 	[%rd2+11936], {%f385, %f385, %f385, %f385};
	st.local.v4.f32 	[%rd2+16032], {%f385, %f385, %f385, %f385};
	st.local.v4.f32 	[%rd2+3872], {%f385, %f385, %f385, %f385};
	st.local.v4.f32 	[%rd2+7968], {%f385, %f385, %f385, %f385};
	st.local.v4.f32 	[%rd2+12064], {%f385, %f385, %f385, %f385};
	st.local.v4.f32 	[%rd2+16160], {%f385, %f385, %f385, %f385};
	st.local.v4.f32 	[%rd2+4000], {%f385, %f385, %f385, %f385};
	st.local.v4.f32 	[%rd2+8096], {%f385, %f385, %f385, %f385};
	st.local.v4.f32 	[%rd2+12192], {%f385, %f385, %f385, %f385};
	st.local.v4.f32 	[%rd2+16288], {%f385, %f385, %f385, %f385};
	st.local.v4.f32 	[%rd2+3120], {%f385, %f385, %f385, %f385};
	st.local.v4.f32 	[%rd2+7216], {%f385, %f385, %f385, %f385};
	st.local.v4.f32 	[%rd2+11312], {%f385, %f385, %f385, %f385};
	st.local.v4.f32 	[%rd2+15408], {%f385, %f385, %f385, %f385};
	st.local.v4.f32 	[%rd2+3248], {%f385, %f385, %f385, %f385};
	st.local.v4.f32 	[%rd2+7344], {%f385, %f385, %f385, %f385};
	st.local.v4.f32 	[%rd2+11440], {%f385, %f385, %f385, %f385};
	st.local.v4.f32 	[%rd2+15536], {%f385, %f385, %f385, %f385};
	st.local.v4.f32 	[%rd2+3376], {%f385, %f385, %f385, %f385};
	st.local.v4.f32 	[%rd2+7472], {%f385, %f385, %f385, %f385};
	st.local.v4.f32 	[%rd2+11568], {%f385, %f385, %f385, %f385};
	st.local.v4.f32 	[%rd2+15664], {%f385, %f385, %f385, %f385};
	st.local.v4.f32 	[%rd2+3504], {%f385, %f385, %f385, %f385};
	st.local.v4.f32 	[%rd2+7600], {%f385, %f385, %f385, %f385};
	st.local.v4.f32 	[%rd2+11696], {%f385, %f385, %f385, %f385};
	st.local.v4.f32 	[%rd2+15792], {%f385, %f385, %f385, %f385};
	st.local.v4.f32 	[%rd2+3632], {%f385, %f385, %f385, %f385};
	st.local.v4.f32 	[%rd2+7728], {%f385, %f385, %f385, %f385};
	st.local.v4.f32 	[%rd2+11824], {%f385, %f385, %f385, %f385};
	st.local.v4.f32 	[%rd2+15920], {%f385, %f385, %f385, %f385};
	st.local.v4.f32 	[%rd2+3760], {%f385, %f385, %f385, %f385};
	st.local.v4.f32 	[%rd2+7856], {%f385, %f385, %f385, %f385};
	st.local.v4.f32 	[%rd2+11952], {%f385, %f385, %f385, %f385};
	st.local.v4.f32 	[%rd2+16048], {%f385, %f385, %f385, %f385};
	st.local.v4.f32 	[%rd2+3888], {%f385, %f385, %f385, %f385};
	st.local.v4.f32 	[%rd2+7984], {%f385, %f385, %f385, %f385};
	st.local.v4.f32 	[%rd2+12080], {%f385, %f385, %f385, %f385};
	st.local.v4.f32 	[%rd2+16176], {%f385, %f385, %f385, %f385};
	st.local.v4.f32 	[%rd2+4016], {%f385, %f385, %f385, %f385};
	st.local.v4.f32 	[%rd2+8112], {%f385, %f385, %f385, %f385};
	st.local.v4.f32 	[%rd2+12208], {%f385, %f385, %f385, %f385};
	st.local.v4.f32 	[%rd2+16304], {%f385, %f385, %f385, %f385};
	st.local.v4.f32 	[%rd2+3136], {%f385, %f385, %f385, %f385};
	st.local.v4.f32 	[%rd2+7232], {%f385, %f385, %f385, %f385};
	st.local.v4.f32 	[%rd2+11328], {%f385, %f385, %f385, %f385};
	st.local.v4.f32 	[%rd2+15424], {%f385, %f385, %f385, %f385};
	st.local.v4.f32 	[%rd2+3264], {%f385, %f385, %f385, %f385};
	st.local.v4.f32 	[%rd2+7360], {%f385, %f385, %f385, %f385};
	st.local.v4.f32 	[%rd2+11456], {%f385, %f385, %f385, %f385};
	st.local.v4.f32 	[%rd2+15552], {%f385, %f385, %f385, %f385};
	st.local.v4.f32 	[%rd2+3392], {%f385, %f385, %f385, %f385};
	st.local.v4.f32 	[%rd2+7488], {%f385, %f385, %f385, %f385};
	st.local.v4.f32 	[%rd2+11584], {%f385, %f385, %f385, %f385};
	st.local.v4.f32 	[%rd2+15680], {%f385, %f385, %f385, %f385};
	st.local.v4.f32 	[%rd2+3520], {%f385, %f385, %f385, %f385};
	st.local.v4.f32 	[%rd2+7616], {%f385, %f385, %f385, %f385};
	st.local.v4.f32 	[%rd2+11712], {%f385, %f385, %f385, %f385};
	st.local.v4.f32 	[%rd2+15808], {%f385, %f385, %f385, %f385};
	st.local.v4.f32 	[%rd2+3648], {%f385, %f385, %f385, %f385};
	st.local.v4.f32 	[%rd2+7744], {%f385, %f385, %f385, %f385};
	st.local.v4.f32 	[%rd2+11840], {%f385, %f385, %f385, %f385};
	st.local.v4.f32 	[%rd2+15936], {%f385, %f385, %f385, %f385};
	st.local.v4.f32 	[%rd2+3776], {%f385, %f385, %f385, %f385};
	st.local.v4.f32 	[%rd2+7872], {%f385, %f385, %f385, %f385};
	st.local.v4.f32 	[%rd2+11968], {%f385, %f385, %f385, %f385};
	st.local.v4.f32 	[%rd2+16064], {%f385, %f385, %f385, %f385};
	st.local.v4.f32 	[%rd2+3904], {%f385, %f385, %f385, %f385};
	st.local.v4.f32 	[%rd2+8000], {%f385, %f385, %f385, %f385};
	st.local.v4.f32 	[%rd2+12096], {%f385, %f385, %f385, %f385};
	st.local.v4.f32 	[%rd2+16192], {%f385, %f385, %f385, %f385};
	st.local.v4.f32 	[%rd2+4032], {%f385, %f385, %f385, %f385};
	st.local.v4.f32 	[%rd2+8128], {%f385, %f385, %f385, %f385};
	st.local.v4.f32 	[%rd2+12224], {%f385, %f385, %f385, %f385};
	st.local.v4.f32 	[%rd2+16320], {%f385, %f385, %f385, %f385};
	st.local.v4.f32 	[%rd2+3152], {%f385, %f385, %f385, %f385};
	st.local.v4.f32 	[%rd2+7248], {%f385, %f385, %f385, %f385};
	st.local.v4.f32 	[%rd2+11344], {%f385, %f385, %f385, %f385};
	st.local.v4.f32 	[%rd2+15440], {%f385, %f385, %f385, %f385};
	st.local.v4.f32 	[%rd2+3280], {%f385, %f385, %f385, %f385};
	st.local.v4.f32 	[%rd2+7376], {%f385, %f385, %f385, %f385};
	st.local.v4.f32 	[%rd2+11472], {%f385, %f385, %f385, %f385};
	st.local.v4.f32 	[%rd2+15568], {%f385, %f385, %f385, %f385};
	st.local.v4.f32 	[%rd2+3408], {%f385, %f385, %f385, %f385};
	st.local.v4.f32 	[%rd2+7504], {%f385, %f385, %f385, %f385};
	st.local.v4.f32 	[%rd2+11600], {%f385, %f385, %f385, %f385};
	st.local.v4.f32 	[%rd2+15696], {%f385, %f385, %f385, %f385};
	st.local.v4.f32 	[%rd2+3536], {%f385, %f385, %f385, %f385};
	st.local.v4.f32 	[%rd2+7632], {%f385, %f385, %f385, %f385};
	st.local.v4.f32 	[%rd2+11728], {%f385, %f385, %f385, %f385};
	st.local.v4.f32 	[%rd2+15824], {%f385, %f385, %f385, %f385};
	st.local.v4.f32 	[%rd2+3664], {%f385, %f385, %f385, %f385};
	st.local.v4.f32 	[%rd2+7760], {%f385, %f385, %f385, %f385};
	st.local.v4.f32 	[%rd2+11856], {%f385, %f385, %f385, %f385};
	st.local.v4.f32 	[%rd2+15952], {%f385, %f385, %f385, %f385};
	st.local.v4.f32 	[%rd2+3792], {%f385, %f385, %f385, %f385};
	st.local.v4.f32 	[%rd2+7888], {%f385, %f385, %f385, %f385};
	st.local.v4.f32 	[%rd2+11984], {%f385, %f385, %f385, %f385};
	st.local.v4.f32 	[%rd2+16080], {%f385, %f385, %f385, %f385};
	st.local.v4.f32 	[%rd2+3920], {%f385, %f385, %f385, %f385};
	st.local.v4.f32 	[%rd2+8016], {%f385, %f385, %f385, %f385};
	st.local.v4.f32 	[%rd2+12112], {%f385, %f385, %f385, %f385};
	st.local.v4.f32 	[%rd2+16208], {%f385, %f385, %f385, %f385};
	st.local.v4.f32 	[%rd2+4048], {%f385, %f385, %f385, %f385};
	st.local.v4.f32 	[%rd2+8144], {%f385, %f385, %f385, %f385};
	st.local.v4.f32 	[%rd2+12240], {%f385, %f385, %f385, %f385};
	st.local.v4.f32 	[%rd2+16336], {%f385, %f385, %f385, %f385};
	st.local.v4.f32 	[%rd2+3168], {%f385, %f385, %f385, %f385};
	st.local.v4.f32 	[%rd2+7264], {%f385, %f385, %f385, %f385};
	st.local.v4.f32 	[%rd2+11360], {%f385, %f385, %f385, %f385};
	st.local.v4.f32 	[%rd2+15456], {%f385, %f385, %f385, %f385};
	st.local.v4.f32 	[%rd2+3296], {%f385, %f385, %f385, %f385};
	st.local.v4.f32 	[%rd2+7392], {%f385, %f385, %f385, %f385};
	st.local.v4.f32 	[%rd2+11488], {%f385, %f385, %f385, %f385};
	st.local.v4.f32 	[%rd2+15584], {%f385, %f385, %f385, %f385};
	st.local.v4.f32 	[%rd2+3424], {%f385, %f385, %f385, %f385};
	st.local.v4.f32 	[%rd2+7520], {%f385, %f385, %f385, %f385};
	st.local.v4.f32 	[%rd2+11616], {%f385, %f385, %f385, %f385};
	st.local.v4.f32 	[%rd2+15712], {%f385, %f385, %f385, %f385};
	st.local.v4.f32 	[%rd2+3552], {%f385, %f385, %f385, %f385};
	st.local.v4.f32 	[%rd2+7648], {%f385, %f385, %f385, %f385};
	st.local.v4.f32 	[%rd2+11744], {%f385, %f385, %f385, %f385};
	st.local.v4.f32 	[%rd2+15840], {%f385, %f385, %f385, %f385};
	st.local.v4.f32 	[%rd2+3680], {%f385, %f385, %f385, %f385};
	st.local.v4.f32 	[%rd2+7776], {%f385, %f385, %f385, %f385};
	st.local.v4.f32 	[%rd2+11872], {%f385, %f385, %f385, %f385};
	st.local.v4.f32 	[%rd2+15968], {%f385, %f385, %f385, %f385};
	st.local.v4.f32 	[%rd2+3808], {%f385, %f385, %f385, %f385};
	st.local.v4.f32 	[%rd2+7904], {%f385, %f385, %f385, %f385};
	st.local.v4.f32 	[%rd2+12000], {%f385, %f385, %f385, %f385};
	st.local.v4.f32 	[%rd2+16096], {%f385, %f385, %f385, %f385};
	st.local.v4.f32 	[%rd2+3936], {%f385, %f385, %f385, %f385};
	st.local.v4.f32 	[%rd2+8032], {%f385, %f385, %f385, %f385};
	st.local.v4.f32 	[%rd2+12128], {%f385, %f385, %f385, %f385};
	st.local.v4.f32 	[%rd2+16224], {%f385, %f385, %f385, %f385};
	st.local.v4.f32 	[%rd2+4064], {%f385, %f385, %f385, %f385};
	st.local.v4.f32 	[%rd2+8160], {%f385, %f385, %f385, %f385};
	st.local.v4.f32 	[%rd2+12256], {%f385, %f385, %f385, %f385};
	st.local.v4.f32 	[%rd2+16352], {%f385, %f385, %f385, %f385};
	st.local.v4.f32 	[%rd2+3184], {%f385, %f385, %f385, %f385};
	st.local.v4.f32 	[%rd2+7280], {%f385, %f385, %f385, %f385};
	st.local.v4.f32 	[%rd2+11376], {%f385, %f385, %f385, %f385};
	st.local.v4.f32 	[%rd2+15472], {%f385, %f385, %f385, %f385};
	st.local.v4.f32 	[%rd2+3312], {%f385, %f385, %f385, %f385};
	st.local.v4.f32 	[%rd2+7408], {%f385, %f385, %f385, %f385};
	st.local.v4.f32 	[%rd2+11504], {%f385, %f385, %f385, %f385};
	st.local.v4.f32 	[%rd2+15600], {%f385, %f385, %f385, %f385};
	st.local.v4.f32 	[%rd2+3440], {%f385, %f385, %f385, %f385};
	st.local.v4.f32 	[%rd2+7536], {%f385, %f385, %f385, %f385};
	st.local.v4.f32 	[%rd2+11632], {%f385, %f385, %f385, %f385};
	st.local.v4.f32 	[%rd2+15728], {%f385, %f385, %f385, %f385};
	st.local.v4.f32 	[%rd2+3568], {%f385, %f385, %f385, %f385};
	st.local.v4.f32 	[%rd2+7664], {%f385, %f385, %f385, %f385};
	st.local.v4.f32 	[%rd2+11760], {%f385, %f385, %f385, %f385};
	st.local.v4.f32 	[%rd2+15856], {%f385, %f385, %f385, %f385};
	st.local.v4.f32 	[%rd2+3696], {%f385, %f385, %f385, %f385};
	st.local.v4.f32 	[%rd2+7792], {%f385, %f385, %f385, %f385};
	st.local.v4.f32 	[%rd2+11888], {%f385, %f385, %f385, %f385};
	st.local.v4.f32 	[%rd2+15984], {%f385, %f385, %f385, %f385};
	st.local.v4.f32 	[%rd2+3824], {%f385, %f385, %f385, %f385};
	st.local.v4.f32 	[%rd2+7920], {%f385, %f385, %f385, %f385};
	st.local.v4.f32 	[%rd2+12016], {%f385, %f385, %f385, %f385};
	st.local.v4.f32 	[%rd2+16112], {%f385, %f385, %f385, %f385};
	st.local.v4.f32 	[%rd2+3952], {%f385, %f385, %f385, %f385};
	st.local.v4.f32 	[%rd2+8048], {%f385, %f385, %f385, %f385};
	st.local.v4.f32 	[%rd2+12144], {%f385, %f385, %f385, %f385};
	st.local.v4.f32 	[%rd2+16240], {%f385, %f385, %f385, %f385};
	st.local.v4.f32 	[%rd2+4080], {%f385, %f385, %f385, %f385};
	st.local.v4.f32 	[%rd2+8176], {%f385, %f385, %f385, %f385};
	st.local.v4.f32 	[%rd2+12272], {%f385, %f385, %f385, %f385};
	st.local.v4.f32 	[%rd2+16368], {%f385, %f385, %f385, %f385};
	mov.u32 	%r1, %ctaid.x;
	shl.b32 	%r25, %r1, 14;
	mov.u32 	%r2, %tid.x;
	or.b32  	%r26, %r25, %r2;
	shl.b32 	%r27, %r2, 8;
	or.b32  	%r28, %r26, %r27;
	and.b32  	%r3, %r28, 2147453955;
	shl.b32 	%r29, %r1, 11;
	and.b32  	%r4, %r29, 2048;
	shl.b32 	%r5, %r2, 5;
	mov.b32 	%r87, 0;
$L__BB0_1:
	ld.param.u64 	%rd31, [mymatmul_kernel0_param_0];
	bar.sync 	0;
	shl.b32 	%r31, %r87, 2;
	add.s32 	%r32, %r3, %r31;
	cvta.to.global.u64 	%rd14, %rd31;
	mul.wide.u32 	%rd15, %r32, 4;
	add.s64 	%rd16, %rd14, %rd15;
	ld.global.nc.f32 	%f386, [%rd16];
	shl.b32 	%r33, %r2, 2;
	mov.u32 	%r34, _ZZ16mymatmul_kernel0E11data_shared;
	add.s32 	%r35, %r34, %r33;
	st.shared.f32 	[%r35], %f386;
	ld.global.nc.f32 	%f387, [%rd16+16384];
	st.shared.f32 	[%r35+64], %f387;
	ld.global.nc.f32 	%f388, [%rd16+32768];
	st.shared.f32 	[%r35+128], %f388;
	ld.global.nc.f32 	%f389, [%rd16+49152];
	st.shared.f32 	[%r35+192], %f389;
	ld.global.nc.f32 	%f390, [%rd16+65536];
	st.shared.f32 	[%r35+256], %f390;
	ld.global.nc.f32 	%f391, [%rd16+81920];
	st.shared.f32 	[%r35+320], %f391;
	ld.global.nc.f32 	%f392, [%rd16+98304];
	st.shared.f32 	[%r35+384], %f392;
	ld.global.nc.f32 	%f393, [%rd16+114688];
	st.shared.f32 	[%r35+448], %f393;
	shl.b32 	%r36, %r87, 14;
	add.s32 	%r37, %r4, %r2;
	or.b32  	%r7, %r37, %r36;
	mov.b32 	%r88, 0;
$L__BB0_2:
	shl.b32 	%r38, %r88, 5;
	and.b32  	%r39, %r38, 12288;
	shl.b32 	%r40, %r88, 4;
	and.b32  	%r41, %r40, 1920;
	add.s32 	%r42, %r7, %r39;
	add.s32 	%r43, %r42, %r41;
	mul.wide.u32 	%rd17, %r43, 4;
	add.s64 	%rd18, %rd1, %rd17;
	ld.global.nc.f32 	%f394, [%rd18];
	or.b32  	%r44, %r40, %r2;
	shl.b32 	%r45, %r44, 2;
	mov.u32 	%r46, _ZZ16mymatmul_kernel0E13kernel_shared;
	add.s32 	%r47, %r46, %r45;
	st.shared.f32 	[%r47], %f394;
	add.s32 	%r48, %r40, 16;
	and.b32  	%r49, %r48, 1936;
	add.s32 	%r50, %r42, %r49;
	mul.wide.u32 	%rd19, %r50, 4;
	add.s64 	%rd20, %rd1, %rd19;
	ld.global.nc.f32 	%f395, [%rd20];
	st.shared.f32 	[%r47+64], %f395;
	add.s32 	%r51, %r40, 32;
	and.b32  	%r52, %r51, 1952;
	add.s32 	%r53, %r42, %r52;
	mul.wide.u32 	%rd21, %r53, 4;
	add.s64 	%rd22, %rd1, %rd21;
	ld.global.nc.f32 	%f396, [%rd22];
	st.shared.f32 	[%r47+128], %f396;
	ld.global.nc.f32 	%f397, [%rd20+128];
	st.shared.f32 	[%r47+192], %f397;
	add.s32 	%r54, %r40, 64;
	and.b32  	%r55, %r54, 1984;
	add.s32 	%r56, %r42, %r55;
	mul.wide.u32 	%rd23, %r56, 4;
	add.s64 	%rd24, %rd1, %rd23;
	ld.global.nc.f32 	%f398, [%rd24];
	st.shared.f32 	[%r47+256], %f398;
	ld.global.nc.f32 	%f399, [%rd20+256];
	st.shared.f32 	[%r47+320], %f399;
	ld.global.nc.f32 	%f400, [%rd22+256];
	st.shared.f32 	[%r47+384], %f400;
	ld.global.nc.f32 	%f401, [%rd20+384];
	st.shared.f32 	[%r47+448], %f401;
	add.s32 	%r88, %r88, 8;
	setp.ne.s32 	%p3, %r88, 512;
	@%p3 bra 	$L__BB0_2;
	bar.sync 	0;
	mov.b32 	%r89, 0;
	mov.pred 	%p12, -1;
$L__BB0_4:
	mov.pred 	%p1, %p12;
	shl.b32 	%r11, %r89, 1;
	shl.b32 	%r59, %r89, 12;
	or.b32  	%r12, %r59, %r5;
	mov.b32 	%r90, 0;
$L__BB0_5:
	shl.b32 	%r14, %r90, 8;
	shl.b32 	%r61, %r90, 5;
	add.s32 	%r15, %r61, %r11;
	mov.b32 	%r91, 0;
$L__BB0_6:
	shl.b32 	%r63, %r91, 2;
	add.s32 	%r64, %r63, %r14;
	add.s32 	%r17, %r12, %r63;
	mul.wide.u32 	%rd25, %r64, 4;
	add.s64 	%rd4, %rd2, %rd25;
	ld.local.f32 	%f683, [%rd4];
	ld.local.f32 	%f682, [%rd4+896];
	ld.local.v4.f32 	{%f678, %f679, %f680, %f681}, [%rd4+4096];
	ld.local.v4.f32 	{%f674, %f675, %f676, %f677}, [%rd4+8192];
	ld.local.v4.f32 	{%f670, %f671, %f672, %f673}, [%rd4+12288];
	ld.local.f32 	%f669, [%rd4+4];
	ld.local.v2.f32 	{%f667, %f668}, [%rd4+8];
	ld.local.v4.f32 	{%f663, %f664, %f665, %f666}, [%rd4+128];
	ld.local.v4.f32 	{%f659, %f660, %f661, %f662}, [%rd4+4224];
	ld.local.v4.f32 	{%f655, %f656, %f657, %f658}, [%rd4+8320];
	ld.local.v4.f32 	{%f651, %f652, %f653, %f654}, [%rd4+12416];
	ld.local.v4.f32 	{%f647, %f648, %f649, %f650}, [%rd4+256];
	ld.local.v4.f32 	{%f643, %f644, %f645, %f646}, [%rd4+4352];
	ld.local.v4.f32 	{%f639, %f640, %f641, %f642}, [%rd4+8448];
	ld.local.v4.f32 	{%f635, %f636, %f637, %f638}, [%rd4+12544];
	ld.local.v4.f32 	{%f631, %f632, %f633, %f634}, [%rd4+384];
	ld.local.v4.f32 	{%f627, %f628, %f629, %f630}, [%rd4+4480];
	ld.local.v4.f32 	{%f623, %f624, %f625, %f626}, [%rd4+8576];
	ld.local.v4.f32 	{%f619, %f620, %f621, %f622}, [%rd4+12672];
	ld.local.v4.f32 	{%f615, %f616, %f617, %f618}, [%rd4+512];
	ld.local.v4.f32 	{%f611, %f612, %f613, %f614}, [%rd4+4608];
	ld.local.v4.f32 	{%f607, %f608, %f609, %f610}, [%rd4+8704];
	ld.local.v4.f32 	{%f603, %f604, %f605, %f606}, [%rd4+12800];
	ld.local.v4.f32 	{%f599, %f600, %f601, %f602}, [%rd4+640];
	ld.local.v4.f32 	{%f595, %f596, %f597, %f598}, [%rd4+4736];
	ld.local.v4.f32 	{%f591, %f592, %f593, %f594}, [%rd4+8832];
	ld.local.v4.f32 	{%f587, %f588, %f589, %f590}, [%rd4+12928];
	ld.local.v4.f32 	{%f583, %f584, %f585, %f586}, [%rd4+768];
	ld.local.v4.f32 	{%f579, %f580, %f581, %f582}, [%rd4+4864];
	ld.local.v4.f32 	{%f575, %f576, %f577, %f578}, [%rd4+8960];
	ld.local.v4.f32 	{%f571, %f572, %f573, %f574}, [%rd4+13056];
	ld.local.v4.f32 	{%f567, %f568, %f569, %f570}, [%rd4+4992];
	ld.local.v4.f32 	{%f563, %f564, %f565, %f566}, [%rd4+9088];
	ld.local.v4.f32 	{%f559, %f560, %f561, %f562}, [%rd4+13184];
	ld.local.f32 	%f558, [%rd4+900];
	ld.local.v2.f32 	{%f556, %f557}, [%rd4+904];
	mov.b32 	%r92, 0;
	mov.pred 	%p13, -1;
$L__BB0_7:
	mov.pred 	%p2, %p13;
	add.s32 	%r66, %r15, %r92;
	shl.b32 	%r67, %r92, 11;
	add.s32 	%r68, %r17, %r67;
	shl.b32 	%r69, %r66, 2;
	mov.u32 	%r70, _ZZ16mymatmul_kernel0E11data_shared;
	add.s32 	%r71, %r70, %r69;
	ld.shared.f32 	%f402, [%r71];
	shl.b32 	%r72, %r68, 2;
	mov.u32 	%r73, _ZZ16mymatmul_kernel0E13kernel_shared;
	add.s32 	%r74, %r73, %r72;
	ld.shared.f32 	%f403, [%r74];
	fma.rn.f32 	%f683, %f402, %f403, %f683;
	ld.shared.f32 	%f404, [%r74+2048];
	fma.rn.f32 	%f678, %f402, %f404, %f678;
	ld.shared.f32 	%f405, [%r74+4096];
	fma.rn.f32 	%f674, %f402, %f405, %f674;
	ld.shared.f32 	%f406, [%r74+6144];
	fma.rn.f32 	%f670, %f402, %f406, %f670;
	ld.shared.f32 	%f407, [%r74+4];
	fma.rn.f32 	%f408, %f402, %f407, %f669;
	ld.shared.f32 	%f409, [%r74+2052];
	fma.rn.f32 	%f679, %f402, %f409, %f679;
	ld.shared.f32 	%f410, [%r74+4100];
	fma.rn.f32 	%f675, %f402, %f410, %f675;
	ld.shared.f32 	%f411, [%r74+6148];
	fma.rn.f32 	%f671, %f402, %f411, %f671;
	ld.shared.f32 	%f412, [%r74+8];
	fma.rn.f32 	%f667, %f402, %f412, %f667;
	ld.shared.f32 	%f413, [%r74+2056];
	fma.rn.f32 	%f680, %f402, %f413, %f680;
	ld.shared.f32 	%f414, [%r74+4104];
	fma.rn.f32 	%f676, %f402, %f414, %f676;
	ld.shared.f32 	%f415, [%r74+6152];
	fma.rn.f32 	%f672, %f402, %f415, %f672;
	ld.shared.f32 	%f416, [%r74+12];
	fma.rn.f32 	%f668, %f402, %f416, %f668;
	mov.b32 	%r75, %f408;
	mov.b64 	%rd26, {%r76, %r75};
	st.local.v4.f32 	[%rd4], {%f683, %f408, %f667, %f668};
	ld.shared.f32 	%f417, [%r74+2060];
	fma.rn.f32 	%f681, %f402, %f417, %f681;
	st.local.v4.f32 	[%rd4+4096], {%f678, %f679, %f680, %f681};
	ld.shared.f32 	%f418, [%r74+4108];
	fma.rn.f32 	%f677, %f402, %f418, %f677;
	st.local.v4.f32 	[%rd4+8192], {%f674, %f675, %f676, %f677};
	ld.shared.f32 	%f419, [%r74+6156];
	fma.rn.f32 	%f673, %f402, %f419, %f673;
	st.local.v4.f32 	[%rd4+12288], {%f670, %f671, %f672, %f673};
	ld.shared.f32 	%f420, [%r71+16];
	fma.rn.f32 	%f663, %f420, %f403, %f663;
	fma.rn.f32 	%f659, %f420, %f404, %f659;
	fma.rn.f32 	%f655, %f420, %f405, %f655;
	fma.rn.f32 	%f651, %f420, %f406, %f651;
	fma.rn.f32 	%f664, %f420, %f407, %f664;
	fma.rn.f32 	%f660, %f420, %f409, %f660;
	fma.rn.f32 	%f656, %f420, %f410, %f656;
	fma.rn.f32 	%f652, %f420, %f411, %f652;
	fma.rn.f32 	%f665, %f420, %f412, %f665;
	fma.rn.f32 	%f661, %f420, %f413, %f661;
	fma.rn.f32 	%f657, %f420, %f414, %f657;
	fma.rn.f32 	%f653, %f420, %f415, %f653;
	fma.rn.f32 	%f666, %f420, %f416, %f666;
	st.local.v4.f32 	[%rd4+128], {%f663, %f664, %f665, %f666};
	fma.rn.f32 	%f662, %f420, %f417, %f662;
	st.local.v4.f32 	[%rd4+4224], {%f659, %f660, %f661, %f662};
	fma.rn.f32 	%f658, %f420, %f418, %f658;
	st.local.v4.f32 	[%rd4+8320], {%f655, %f656, %f657, %f658};
	fma.rn.f32 	%f654, %f420, %f419, %f654;
	st.local.v4.f32 	[%rd4+12416], {%f651, %f652, %f653, %f654};
	ld.shared.f32 	%f421, [%r71+32];
	fma.rn.f32 	%f647, %f421, %f403, %f647;
	fma.rn.f32 	%f643, %f421, %f404, %f643;
	fma.rn.f32 	%f639, %f421, %f405, %f639;
	fma.rn.f32 	%f635, %f421, %f406, %f635;
	fma.rn.f32 	%f648, %f421, %f407, %f648;
	fma.rn.f32 	%f644, %f421, %f409, %f644;
	fma.rn.f32 	%f640, %f421, %f410, %f640;
	fma.rn.f32 	%f636, %f421, %f411, %f636;
	fma.rn.f32 	%f649, %f421, %f412, %f649;
	fma.rn.f32 	%f645, %f421, %f413, %f645;
	fma.rn.f32 	%f641, %f421, %f414, %f641;
	fma.rn.f32 	%f637, %f421, %f415, %f637;
	fma.rn.f32 	%f650, %f421, %f416, %f650;
	st.local.v4.f32 	[%rd4+256], {%f647, %f648, %f649, %f650};
	fma.rn.f32 	%f646, %f421, %f417, %f646;
	st.local.v4.f32 	[%rd4+4352], {%f643, %f644, %f645, %f646};
	fma.rn.f32 	%f642, %f421, %f418, %f642;
	st.local.v4.f32 	[%rd4+8448], {%f639, %f640, %f641, %f642};
	fma.rn.f32 	%f638, %f421, %f419, %f638;
	st.local.v4.f32 	[%rd4+12544], {%f635, %f636, %f637, %f638};
	ld.shared.f32 	%f422, [%r71+48];
	fma.rn.f32 	%f631, %f422, %f403, %f631;
	fma.rn.f32 	%f627, %f422, %f404, %f627;
	fma.rn.f32 	%f623, %f422, %f405, %f623;
	fma.rn.f32 	%f619, %f422, %f406, %f619;
	fma.rn.f32 	%f632, %f422, %f407, %f632;
	fma.rn.f32 	%f628, %f422, %f409, %f628;
	fma.rn.f32 	%f624, %f422, %f410, %f624;
	fma.rn.f32 	%f620, %f422, %f411, %f620;
	fma.rn.f32 	%f633, %f422, %f412, %f633;
	fma.rn.f32 	%f629, %f422, %f413, %f629;
	fma.rn.f32 	%f625, %f422, %f414, %f625;
	fma.rn.f32 	%f621, %f422, %f415, %f621;
	fma.rn.f32 	%f634, %f422, %f416, %f634;
	st.local.v4.f32 	[%rd4+384], {%f631, %f632, %f633, %f634};
	fma.rn.f32 	%f630, %f422, %f417, %f630;
	st.local.v4.f32 	[%rd4+4480], {%f627, %f628, %f629, %f630};
	fma.rn.f32 	%f626, %f422, %f418, %f626;
	st.local.v4.f32 	[%rd4+8576], {%f623, %f624, %f625, %f626};
	fma.rn.f32 	%f622, %f422, %f419, %f622;
	st.local.v4.f32 	[%rd4+12672], {%f619, %f620, %f621, %f622};
	ld.shared.f32 	%f423, [%r71+64];
	fma.rn.f32 	%f615, %f423, %f403, %f615;
	fma.rn.f32 	%f611, %f423, %f404, %f611;
	fma.rn.f32 	%f607, %f423, %f405, %f607;
	fma.rn.f32 	%f603, %f423, %f406, %f603;
	fma.rn.f32 	%f616, %f423, %f407, %f616;
	fma.rn.f32 	%f612, %f423, %f409, %f612;
	fma.rn.f32 	%f608, %f423, %f410, %f608;
	fma.rn.f32 	%f604, %f423, %f411, %f604;
	fma.rn.f32 	%f617, %f423, %f412, %f617;
	fma.rn.f32 	%f613, %f423, %f413, %f613;
	fma.rn.f32 	%f609, %f423, %f414, %f609;
	fma.rn.f32 	%f605, %f423, %f415, %f605;
	fma.rn.f32 	%f618, %f423, %f416, %f618;
	st.local.v4.f32 	[%rd4+512], {%f615, %f616, %f617, %f618};
	fma.rn.f32 	%f614, %f423, %f417, %f614;
	st.local.v4.f32 	[%rd4+4608], {%f611, %f612, %f613, %f614};
	fma.rn.f32 	%f610, %f423, %f418, %f610;
	st.local.v4.f32 	[%rd4+8704], {%f607, %f608, %f609, %f610};
	fma.rn.f32 	%f606, %f423, %f419, %f606;
	st.local.v4.f32 	[%rd4+12800], {%f603, %f604, %f605, %f606};
	ld.shared.f32 	%f424, [%r71+80];
	fma.rn.f32 	%f599, %f424, %f403, %f599;
	fma.rn.f32 	%f595, %f424, %f404, %f595;
	fma.rn.f32 	%f591, %f424, %f405, %f591;
	fma.rn.f32 	%f587, %f424, %f406, %f587;
	fma.rn.f32 	%f600, %f424, %f407, %f600;
	fma.rn.f32 	%f596, %f424, %f409, %f596;
	fma.rn.f32 	%f592, %f424, %f410, %f592;
	fma.rn.f32 	%f588, %f424, %f411, %f588;
	fma.rn.f32 	%f601, %f424, %f412, %f601;
	fma.rn.f32 	%f597, %f424, %f413, %f597;
	fma.rn.f32 	%f593, %f424, %f414, %f593;
	fma.rn.f32 	%f589, %f424, %f415, %f589;
	fma.rn.f32 	%f602, %f424, %f416, %f602;
	st.local.v4.f32 	[%rd4+640], {%f599, %f600, %f601, %f602};
	fma.rn.f32 	%f598, %f424, %f417, %f598;
	st.local.v4.f32 	[%rd4+4736], {%f595, %f596, %f597, %f598};
	fma.rn.f32 	%f594, %f424, %f418, %f594;
	st.local.v4.f32 	[%rd4+8832], {%f591, %f592, %f593, %f594};
	fma.rn.f32 	%f590, %f424, %f419, %f590;
	st.local.v4.f32 	[%rd4+12928], {%f587, %f588, %f589, %f590};
	ld.shared.f32 	%f425, [%r71+96];
	fma.rn.f32 	%f583, %f425, %f403, %f583;
	fma.rn.f32 	%f579, %f425, %f404, %f579;
	fma.rn.f32 	%f575, %f425, %f405, %f575;
	fma.rn.f32 	%f571, %f425, %f406, %f571;
	fma.rn.f32 	%f584, %f425, %f407, %f584;
	fma.rn.f32 	%f580, %f425, %f409, %f580;
	fma.rn.f32 	%f576, %f425, %f410, %f576;
	fma.rn.f32 	%f572, %f425, %f411, %f572;
	fma.rn.f32 	%f585, %f425, %f412, %f585;
	fma.rn.f32 	%f581, %f425, %f413, %f581;
	fma.rn.f32 	%f577, %f425, %f414, %f577;
	fma.rn.f32 	%f573, %f425, %f415, %f573;
	fma.rn.f32 	%f586, %f425, %f416, %f586;
	st.local.v4.f32 	[%rd4+768], {%f583, %f584, %f585, %f586};
	fma.rn.f32 	%f582, %f425, %f417, %f582;
	st.local.v4.f32 	[%rd4+4864], {%f579, %f580, %f581, %f582};
	fma.rn.f32 	%f578, %f425, %f418, %f578;
	st.local.v4.f32 	[%rd4+8960], {%f575, %f576, %f577, %f578};
	fma.rn.f32 	%f574, %f425, %f419, %f574;
	st.local.v4.f32 	[%rd4+13056], {%f571, %f572, %f573, %f574};
	ld.shared.f32 	%f426, [%r71+112];
	fma.rn.f32 	%f682, %f426, %f403, %f682;
	fma.rn.f32 	%f567, %f426, %f404, %f567;
	fma.rn.f32 	%f563, %f426, %f405, %f563;
	fma.rn.f32 	%f559, %f426, %f406, %f559;
	fma.rn.f32 	%f427, %f426, %f407, %f558;
	fma.rn.f32 	%f568, %f426, %f409, %f568;
	fma.rn.f32 	%f564, %f426, %f410, %f564;
	fma.rn.f32 	%f560, %f426, %f411, %f560;
	fma.rn.f32 	%f556, %f426, %f412, %f556;
	fma.rn.f32 	%f569, %f426, %f413, %f569;
	fma.rn.f32 	%f565, %f426, %f414, %f565;
	fma.rn.f32 	%f561, %f426, %f415, %f561;
	fma.rn.f32 	%f557, %f426, %f416, %f557;
	mov.b32 	%r77, %f427;
	mov.b64 	%rd27, {%r78, %r77};
	st.local.v4.f32 	[%rd4+896], {%f682, %f427, %f556, %f557};
	fma.rn.f32 	%f570, %f426, %f417, %f570;
	st.local.v4.f32 	[%rd4+4992], {%f567, %f568, %f569, %f570};
	fma.rn.f32 	%f566, %f426, %f418, %f566;
	st.local.v4.f32 	[%rd4+9088], {%f563, %f564, %f565, %f566};
	fma.rn.f32 	%f562, %f426, %f419, %f562;
	st.local.v4.f32 	[%rd4+13184], {%f559, %f560, %f561, %f562};
	{ .reg .b32 tmp; mov.b64 {tmp, %r79}, %rd26; }
	mov.b32 	%f669, %r79;
	{ .reg .b32 tmp; mov.b64 {tmp, %r80}, %rd27; }
	mov.b32 	%f558, %r80;
	mov.b32 	%r92, 1;
	mov.pred 	%p13, 0;
	@%p2 bra 	$L__BB0_7;
	add.s32 	%r91, %r91, 1;
	setp.ne.s32 	%p7, %r91, 8;
	@%p7 bra 	$L__BB0_6;
	add.s32 	%r90, %r90, 1;
	setp.ne.s32 	%p8, %r90, 4;
	@%p8 bra 	$L__BB0_5;
	mov.b32 	%r89, 1;
	mov.pred 	%p12, 0;
	@%p1 bra 	$L__BB0_4;
	add.s32 	%r87, %r87, 1;
	setp.ne.s32 	%p10, %r87, 256;
	@%p10 bra 	$L__BB0_1;
	ld.param.u64 	%rd32, [mymatmul_kernel0_param_2];
	shl.b32 	%r83, %r1, 16;
	and.b32  	%r84, %r83, 2147352576;
	or.b32  	%r85, %r84, %r5;
	add.s32 	%r86, %r85, %r4;
	mul.wide.u32 	%rd28, %r86, 4;
	cvta.to.global.u64 	%rd29, %rd32;
	add.s64 	%rd30, %rd28, %rd29;
	add.s64 	%rd34, %rd30, 4096;
	mov.b32 	%r93, 0;
$L__BB0_13:
	ld.local.v4.f32 	{%f428, %f429, %f430, %f431}, [%rd33+-8192];
	st.global.f32 	[%rd34+-4096], %f428;
	ld.local.v4.f32 	{%f432, %f433, %f434, %f435}, [%rd33+-4096];
	st.global.f32 	[%rd34+-2048], %f432;
	ld.local.v4.f32 	{%f436, %f437, %f438, %f439}, [%rd33];
	st.global.f32 	[%rd34], %f436;
	ld.local.v4.f32 	{%f440, %f441, %f442, %f443}, [%rd33+4096];
	st.global.f32 	[%rd34+2048], %f440;
	st.global.f32 	[%rd34+-4092], %f429;
	st.global.f32 	[%rd34+-2044], %f433;
	st.global.f32 	[%rd34+4], %f437;
	st.global.f32 	[%rd34+2052], %f441;
	st.global.f32 	[%rd34+-4088], %f430;
	st.global.f32 	[%rd34+-2040], %f434;
	st.global.f32 	[%rd34+8], %f438;
	st.global.f32 	[%rd34+2056], %f442;
	st.global.f32 	[%rd34+-4084], %f431;
	st.global.f32 	[%rd34+-2036], %f435;
	st.global.f32 	[%rd34+12], %f439;
	st.global.f32 	[%rd34+2060], %f443;
	ld.local.v4.f32 	{%f444, %f445, %f446, %f447}, [%rd33+-8176];
	st.global.f32 	[%rd34+-4080], %f444;
	ld.local.v4.f32 	{%f448, %f449, %f450, %f451}, [%rd33+-4080];
	st.global.f32 	[%rd34+-2032], %f448;
	ld.local.v4.f32 	{%f452, %f453, %f454, %f455}, [%rd33+16];
	st.global.f32 	[%rd34+16], %f452;
	ld.local.v4.f32 	{%f456, %f457, %f458, %f459}, [%rd33+4112];
	st.global.f32 	[%rd34+2064], %f456;
	st.global.f32 	[%rd34+-4076], %f445;
	st.global.f32 	[%rd34+-2028], %f449;
	st.global.f32 	[%rd34+20], %f453;
	st.global.f32 	[%rd34+2068], %f457;
	st.global.f32 	[%rd34+-4072], %f446;
	st.global.f32 	[%rd34+-2024], %f450;
	st.global.f32 	[%rd34+24], %f454;
	st.global.f32 	[%rd34+2072], %f458;
	st.global.f32 	[%rd34+-4068], %f447;
	st.global.f32 	[%rd34+-2020], %f451;
	st.global.f32 	[%rd34+28], %f455;
	st.global.f32 	[%rd34+2076], %f459;
	ld.local.v4.f32 	{%f460, %f461, %f462, %f463}, [%rd33+-8160];
	st.global.f32 	[%rd34+-4064], %f460;
	ld.local.v4.f32 	{%f464, %f465, %f466, %f467}, [%rd33+-4064];
	st.global.f32 	[%rd34+-2016], %f464;
	ld.local.v4.f32 	{%f468, %f469, %f470, %f471}, [%rd33+32];
	st.global.f32 	[%rd34+32], %f468;
	ld.local.v4.f32 	{%f472, %f473, %f474, %f475}, [%rd33+4128];
	st.global.f32 	[%rd34+2080], %f472;
	st.global.f32 	[%rd34+-4060], %f461;
	st.global.f32 	[%rd34+-2012], %f465;
	st.global.f32 	[%rd34+36], %f469;
	st.global.f32 	[%rd34+2084], %f473;
	st.global.f32 	[%rd34+-4056], %f462;
	st.global.f32 	[%rd34+-2008], %f466;
	st.global.f32 	[%rd34+40], %f470;
	st.global.f32 	[%rd34+2088], %f474;
	st.global.f32 	[%rd34+-4052], %f463;
	st.global.f32 	[%rd34+-2004], %f467;
	st.global.f32 	[%rd34+44], %f471;
	st.global.f32 	[%rd34+2092], %f475;
	ld.local.v4.f32 	{%f476, %f477, %f478, %f479}, [%rd33+-8144];
	st.global.f32 	[%rd34+-4048], %f476;
	ld.local.v4.f32 	{%f480, %f481, %f482, %f483}, [%rd33+-4048];
	st.global.f32 	[%rd34+-2000], %f480;
	ld.local.v4.f32 	{%f484, %f485, %f486, %f487}, [%rd33+48];
	st.global.f32 	[%rd34+48], %f484;
	ld.local.v4.f32 	{%f488, %f489, %f490, %f491}, [%rd33+4144];
	st.global.f32 	[%rd34+2096], %f488;
	st.global.f32 	[%rd34+-4044], %f477;
	st.global.f32 	[%rd34+-1996], %f481;
	st.global.f32 	[%rd34+52], %f485;
	st.global.f32 	[%rd34+2100], %f489;
	st.global.f32 	[%rd34+-4040], %f478;
	st.global.f32 	[%rd34+-1992], %f482;
	st.global.f32 	[%rd34+56], %f486;
	st.global.f32 	[%rd34+2104], %f490;
	st.global.f32 	[%rd34+-4036], %f479;
	st.global.f32 	[%rd34+-1988], %f483;
	st.global.f32 	[%rd34+60], %f487;
	st.global.f32 	[%rd34+2108], %f491;
	ld.local.v4.f32 	{%f492, %f493, %f494, %f495}, [%rd33+-8128];
	st.global.f32 	[%rd34+-4032], %f492;
	ld.local.v4.f32 	{%f496, %f497, %f498, %f499}, [%rd33+-4032];
	st.global.f32 	[%rd34+-1984], %f496;
	ld.local.v4.f32 	{%f500, %f501, %f502, %f503}, [%rd33+64];
	st.global.f32 	[%rd34+64], %f500;
	ld.local.v4.f32 	{%f504, %f505, %f506, %f507}, [%rd33+4160];
	st.global.f32 	[%rd34+2112], %f504;
	st.global.f32 	[%rd34+-4028], %f493;
	st.global.f32 	[%rd34+-1980], %f497;
	st.global.f32 	[%rd34+68], %f501;
	st.global.f32 	[%rd34+2116], %f505;
	st.global.f32 	[%rd34+-4024], %f494;
	st.global.f32 	[%rd34+-1976], %f498;
	st.global.f32 	[%rd34+72], %f502;
	st.global.f32 	[%rd34+2120], %f506;
	st.global.f32 	[%rd34+-4020], %f495;
	st.global.f32 	[%rd34+-1972], %f499;
	st.global.f32 	[%rd34+76], %f503;
	st.global.f32 	[%rd34+2124], %f507;
	ld.local.v4.f32 	{%f508, %f509, %f510, %f511}, [%rd33+-8112];
	st.global.f32 	[%rd34+-4016], %f508;
	ld.local.v4.f32 	{%f512, %f513, %f514, %f515}, [%rd33+-4016];
	st.global.f32 	[%rd34+-1968], %f512;
	ld.local.v4.f32 	{%f516, %f517, %f518, %f519}, [%rd33+80];
	st.global.f32 	[%rd34+80], %f516;
	ld.local.v4.f32 	{%f520, %f521, %f522, %f523}, [%rd33+4176];
	st.global.f32 	[%rd34+2128], %f520;
	st.global.f32 	[%rd34+-4012], %f509;
	st.global.f32 	[%rd34+-1964], %f513;
	st.global.f32 	[%rd34+84], %f517;
	st.global.f32 	[%rd34+2132], %f521;
	st.global.f32 	[%rd34+-4008], %f510;
	st.global.f32 	[%rd34+-1960], %f514;
	st.global.f32 	[%rd34+88], %f518;
	st.global.f32 	[%rd34+2136], %f522;
	st.global.f32 	[%rd34+-4004], %f511;
	st.global.f32 	[%rd34+-1956], %f515;
	st.global.f32 	[%rd34+92], %f519;
	st.global.f32 	[%rd34+2140], %f523;
	ld.local.v4.f32 	{%f524, %f525, %f526, %f527}, [%rd33+-8096];
	st.global.f32 	[%rd34+-4000], %f524;
	ld.local.v4.f32 	{%f528, %f529, %f530, %f531}, [%rd33+-4000];
	st.global.f32 	[%rd34+-1952], %f528;
	ld.local.v4.f32 	{%f532, %f533, %f534, %f535}, [%rd33+96];
	st.global.f32 	[%rd34+96], %f532;
	ld.local.v4.f32 	{%f536, %f537, %f538, %f539}, [%rd33+4192];
	st.global.f32 	[%rd34+2144], %f536;
	st.global.f32 	[%rd34+-3996], %f525;
	st.global.f32 	[%rd34+-1948], %f529;
	st.global.f32 	[%rd34+100], %f533;
	st.global.f32 	[%rd34+2148], %f537;
	st.global.f32 	[%rd34+-3992], %f526;
	st.global.f32 	[%rd34+-1944], %f530;
	st.global.f32 	[%rd34+104], %f534;
	st.global.f32 	[%rd34+2152], %f538;
	st.global.f32 	[%rd34+-3988], %f527;
	st.global.f32 	[%rd34+-1940], %f531;
	st.global.f32 	[%rd34+108], %f535;
	st.global.f32 	[%rd34+2156], %f539;
	ld.local.v4.f32 	{%f540, %f541, %f542, %f543}, [%rd33+-8080];
	st.global.f32 	[%rd34+-3984], %f540;
	ld.local.v4.f32 	{%f544, %f545, %f546, %f547}, [%rd33+-3984];
	st.global.f32 	[%rd34+-1936], %f544;
	ld.local.v4.f32 	{%f548, %f549, %f550, %f551}, [%rd33+112];
	st.global.f32 	[%rd34+112], %f548;
	ld.local.v4.f32 	{%f552, %f553, %f554, %f555}, [%rd33+4208];
	st.global.f32 	[%rd34+2160], %f552;
	st.global.f32 	[%rd34+-3980], %f541;
	st.global.f32 	[%rd34+-1932], %f545;
	st.global.f32 	[%rd34+116], %f549;
	st.global.f32 	[%rd34+2164], %f553;
	st.global.f32 	[%rd34+-3976], %f542;
	st.global.f32 	[%rd34+-1928], %f546;
	st.global.f32 	[%rd34+120], %f550;
	st.global.f32 	[%rd34+2168], %f554;
	st.global.f32 	[%rd34+-3972], %f543;
	st.global.f32 	[%rd34+-1924], %f547;
	st.global.f32 	[%rd34+124], %f551;
	st.global.f32 	[%rd34+2172], %f555;
	add.s32 	%r93, %r93, 1;
	add.s64 	%rd34, %rd34, 16384;
	add.s64 	%rd33, %rd33, 128;
	setp.ne.s32 	%p11, %r93, 32;
	@%p11 bra 	$L__BB0_13;
	ret;

}


// ===== COMPILED SASS (sm_100) =====

	.target	sm_100

	.elftype	@"ET_EXEC"


//--------------------- .note.nv.tkinfo           --------------------------
	.section	.note.nv.tkinfo,"",@"SHT_NOTE"
	.sectionflags	@"SHF_NOTE_NV_TKINFO"
	.tkinfo
        /*0018*/ 	.word	0x00000002
        /*0030*/ 	.string	""
        /*0030*/ 	.string	"ptxas"
        /*0030*/ 	.string	"Cuda compilation tools, release 13.0, V13.0.88"
        /*0030*/ 	.string	"Build cuda_13.0.r13.0/compiler.36424714_0"
        /*0030*/ 	.string	"-arch sm_100 -m 64 "



//--------------------- .note.nv.cuinfo           --------------------------
	.section	.note.nv.cuinfo,"",@"SHT_NOTE"
	.sectionflags	@"SHF_NOTE_NV_CUINFO"
        /*0018*/ 	.short	0x0002
        /*001a*/ 	.short	0x0064
        /*001c*/ 	.short	0x0082
	.zero		2


//--------------------- .nv.info                  --------------------------
	.section	.nv.info,"",@"SHT_CUDA_INFO"
	.align	4


	//----- nvinfo : EIATTR_REGCOUNT
	.align		4
        /*0000*/ 	.byte	0x04, 0x2f
        /*0002*/ 	.short	(.L_1 - .L_0)
	.align		4
.L_0:
        /*0004*/ 	.word	index@(mymatmul_kernel0)
        /*0008*/ 	.word	0x000000a9


	//----- nvinfo : EIATTR_FRAME_SIZE
	.align		4
.L_1:
        /*000c*/ 	.byte	0x04, 0x11
        /*000e*/ 	.short	(.L_3 - .L_2)
	.align		4
.L_2:
        /*0010*/ 	.word	index@(mymatmul_kernel0)
        /*0014*/ 	.word	0x00004000


	//----- nvinfo : EIATTR_MIN_STACK_SIZE
	.align		4
.L_3:
        /*0018*/ 	.byte	0x04, 0x12
        /*001a*/ 	.short	(.L_5 - .L_4)
	.align		4
.L_4:
        /*001c*/ 	.word	index@(mymatmul_kernel0)
        /*0020*/ 	.word	0x00004000
.L_5:


//--------------------- .nv.compat                --------------------------
	.section	.nv.compat,"",@"SHT_CUDA_COMPAT_INFO"
	.align	4
        /*0000*/ 	.byte	0x02, 0x09, 0x00, 0x00, 0x02, 0x02, 0x01, 0x00, 0x02, 0x05, 0x05, 0x00, 0x03, 0x07, 0x01, 0x01
        /*0010*/ 	.byte	0x02, 0x03, 0x00, 0x00, 0x02, 0x06, 0x01, 0x00, 0x04, 0x0b, 0x08, 0x00, 0x09, 0x00, 0x00, 0x00
        /*0020*/ 	.byte	0x00, 0x00, 0x00, 0x00


//--------------------- .nv.info.mymatmul_kernel0 --------------------------
	.section	.nv.info.mymatmul_kernel0,"",@"SHT_CUDA_INFO"
	.sectionflags	@""
	.align	4


	//----- nvinfo : EIATTR_CUDA_API_VERSION
	.align		4
        /*0000*/ 	.byte	0x04, 0x37
        /*0002*/ 	.short	(.L_7 - .L_6)
.L_6:
        /*0004*/ 	.word	0x00000082


	//----- nvinfo : EIATTR_KPARAM_INFO
	.align		4
.L_7:
        /*0008*/ 	.byte	0x04, 0x17
        /*000a*/ 	.short	(.L_9 - .L_8)
.L_8:
        /*000c*/ 	.word	0x00000000
        /*0010*/ 	.short	0x0002
        /*0012*/ 	.short	0x0010
        /*0014*/ 	.byte	0x00, 0xf5, 0x21, 0x00


	//----- nvinfo : EIATTR_KPARAM_INFO
	.align		4
.L_9:
        /*0018*/ 	.byte	0x04, 0x17
        /*001a*/ 	.short	(.L_11 - .L_10)
.L_10:
        /*001c*/ 	.word	0x00000000
        /*0020*/ 	.short	0x0001
        /*0022*/ 	.short	0x0008
        /*0024*/ 	.byte	0x00, 0xf5, 0x21, 0x00


	//----- nvinfo : EIATTR_KPARAM_INFO
	.align		4
.L_11:
        /*0028*/ 	.byte	0x04, 0x17
        /*002a*/ 	.short	(.L_13 - .L_12)
.L_12:
        /*002c*/ 	.word	0x00000000
        /*0030*/ 	.short	0x0000
        /*0032*/ 	.short	0x0000
        /*0034*/ 	.byte	0x00, 0xf5, 0x21, 0x00


	//----- nvinfo : EIATTR_SPARSE_MMA_MASK
	.align		4
.L_13:
        /*0038*/ 	.byte	0x03, 0x50
        /*003a*/ 	.short	0x0000


	//----- nvinfo : EIATTR_MAXREG_COUNT
	.align		4
        /*003c*/ 	.byte	0x03, 0x1b
        /*003e*/ 	.short	0x00ff


	//----- nvinfo : EIATTR_NUM_BARRIERS
	.align		4
        /*0040*/ 	.byte	0x02, 0x4c
        /*0042*/ 	.byte	0x01
	.zero		1


	//----- nvinfo : EIATTR_MERCURY_ISA_VERSION
	.align		4
        /*0044*/ 	.byte	0x03, 0x5f
        /*0046*/ 	.short	0x0101


	//----- nvinfo : EIATTR_VRC_CTA_INIT_COUNT
	.align		4
        /*0048*/ 	.byte	0x02, 0x4a
	.zero		1
	.zero		1


	//----- nvinfo : EIATTR_EXIT_INSTR_OFFSETS
	.align		4
        /*004c*/ 	.byte	0x04, 0x1c
        /*004e*/ 	.short	(.L_15 - .L_14)


	//   ....[0]....
.L_14:
        /*0050*/ 	.word	0x000066e0


	//----- nvinfo : EIATTR_MAX_THREADS
	.align		4
.L_15:
        /*0054*/ 	.byte	0x04, 0x05
        /*0056*/ 	.short	(.L_17 - .L_16)
.L_16:
        /*0058*/ 	.word	0x00000010
        /*005c*/ 	.word	0x00000001
        /*0060*/ 	.word	0x00000001


	//----- nvinfo : EIATTR_CBANK_PARAM_SIZE
	.align		4
.L_17:
        /*0064*/ 	.byte	0x03, 0x19
        /*0066*/ 	.short	0x0018


	//----- nvinfo : EIATTR_PARAM_CBANK
	.align		4
        /*0068*/ 	.byte	0x04, 0x0a
        /*006a*/ 	.short	(.L_19 - .L_18)
	.align		4
.L_18:
        /*006c*/ 	.word	index@(.nv.constant0.mymatmul_kernel0)
        /*0070*/ 	.short	0x0380
        /*0072*/ 	.short	0x0018


	//----- nvinfo : EIATTR_SW_WAR
	.align		4
.L_19:
        /*0074*/ 	.byte	0x04, 0x36
        /*0076*/ 	.short	(.L_21 - .L_20)
.L_20:
        /*0078*/ 	.word	0x00000008
.L_21:


//--------------------- .nv.callgraph             --------------------------
	.section	.nv.callgraph,"",@"SHT_CUDA_CALLGRAPH"
	.align	4
	.sectionentsize	8
	.align		4
        /*0000*/ 	.word	0x00000000
	.align		4
        /*0004*/ 	.word	0xffffffff
	.align		4
        /*0008*/ 	.word	0x00000000
	.align		4
        /*000c*/ 	.word	0xfffffffe
	.align		4
        /*0010*/ 	.word	0x00000000
	.align		4
        /*0014*/ 	.word	0xfffffffd
	.align		4
        /*0018*/ 	.word	0x00000000
	.align		4
        /*001c*/ 	.word	0xfffffffc


//--------------------- .text.mymatmul_kernel0    --------------------------
	.section	.text.mymatmul_kernel0,"ax",@progbits
	.align	128
        .global         mymatmul_kernel0
        .type           mymatmul_kernel0,@function
        .size           mymatmul_kernel0,(.L_x_8 - mymatmul_kernel0)
        .other          mymatmul_kernel0,@"STO_CUDA_ENTRY STV_DEFAULT"
mymatmul_kernel0:
.text.mymatmul_kernel0:
[----:B------:R-:W0:Y:S01]  /*0000*/  LDC R1, c[0x0][0x37c] ;  /* 0x0000df00ff017b82 */ /* 0x000e220000000800 */
[----:B------:R-:W1:Y:S01]  /*0010*/  S2R R2, SR_CTAID.X ;  /* 0x0000000000027919 */ /* 0x000e620000002500 */
[----:B0-----:R-:W-:Y:S01]  /*0020*/  IADD3 R1, PT, PT, R1, -0x4000, RZ ;  /* 0xffffc00001017810 */ /* 0x001fe20007ffe0ff */
[----:B------:R-:W-:Y:S01]  /*0030*/  HFMA2 R6, -RZ, RZ, 0, 0 ;  /* 0x00000000ff067431 */ /* 0x000fe200000001ff */
[----:B------:R-:W0:Y:S01]  /*0040*/  LDCU.64 UR18, c[0x0][0x358] ;  /* 0x00006b00ff1277ac */ /* 0x000e220008000a00 */
[----:B------:R-:W2:Y:S01]  /*0050*/  S2R R5, SR_TID.X ;  /* 0x0000000000057919 */ /* 0x000ea20000002100 */
[----:B------:R-:W-:Y:S01]  /*0060*/  MOV R7, R1 ;  /* 0x0000000100077202 */ /* 0x000fe20000000f00 */
[----:B------:R3:W-:Y:S04]  /*0070*/  STL.128 [R1], RZ ;  /* 0x000000ff01007387 */ /* 0x0007e80000100c00 */
[----:B------:R3:W-:Y:S04]  /*0080*/  STL.128 [R1+0x1000], RZ ;  /* 0x001000ff01007387 */ /* 0x0007e80000100c00 */
[----:B------:R3:W-:Y:S04]  /*0090*/  STL.128 [R1+0x2000], RZ ;  /* 0x002000ff01007387 */ /* 0x0007e80000100c00 */
[----:B------:R3:W-:Y:S04]  /*00a0*/  STL.128 [R1+0x3000], RZ ;  /* 0x003000ff01007387 */ /* 0x0007e80000100c00 */
[----:B------:R3:W-:Y:S04]  /*00b0*/  STL.128 [R1+0x80], RZ ;  /* 0x000080ff01007387 */ /* 0x0007e80000100c00 */
[----:B------:R3:W-:Y:S04]  /*00c0*/  STL.128 [R1+0x1080], RZ ;  /* 0x001080ff01007387 */ /* 0x0007e80000100c00 */
[----:B------:R3:W-:Y:S01]  /*00d0*/  STL.128 [R1+0x2080], RZ ;  /* 0x002080ff01007387 */ /* 0x0007e20000100c00 */
[----:B-1----:R-:W-:-:S02]  /*00e0*/  SHF.L.U32 R0, R2, 0xe, RZ ;  /* 0x0000000e02007819 */ /* 0x002fc400000006ff */
[----:B------:R-:W-:Y:S01]  /*00f0*/  SHF.L.U32 R4, R2, 0xb, RZ ;  /* 0x0000000b02047819 */ /* 0x000fe200000006ff */
[----:B------:R3:W-:Y:S01]  /*0100*/  STL.128 [R1+0x3080], RZ ;  /* 0x003080ff01007387 */ /* 0x0007e20000100c00 */
[----:B--2---:R-:W-:Y:S02]  /*0110*/  SHF.L.U32 R3, R5, 0x8, RZ ;  /* 0x0000000805037819 */ /* 0x004fe400000006ff */
[----:B------:R-:W-:Y:S01]  /*0120*/  LOP3.LUT R4, R4, 0x800, RZ, 0xc0, !PT ;  /* 0x0000080004047812 */ /* 0x000fe200078ec0ff */
[----:B------:R3:W-:Y:S01]  /*0130*/  STL.128 [R1+0x100], RZ ;  /* 0x000100ff01007387 */ /* 0x0007e20000100c00 */
[----:B------:R-:W-:Y:S02]  /*0140*/  LOP3.LUT R8, R3, R0, R5, 0xfe, !PT ;  /* 0x0000000003087212 */ /* 0x000fe400078efe05 */
[----:B------:R-:W-:Y:S01]  /*0150*/  IADD3 R0, PT, PT, R1, 0x2000, RZ ;  /* 0x0000200001007810 */ /* 0x000fe20007ffe0ff */
[----:B------:R3:W-:Y:S01]  /*0160*/  STL.128 [R1+0x1100], RZ ;  /* 0x001100ff01007387 */ /* 0x0007e20000100c00 */
[----:B------:R-:W-:-:S02]  /*0170*/  SHF.L.U32 R3, R5, 0x5, RZ ;  /* 0x0000000505037819 */ /* 0x000fc400000006ff */
[----:B------:R-:W-:Y:S01]  /*0180*/  LOP3.LUT R9, R8, 0x7fff8c03, RZ, 0xc0, !PT ;  /* 0x7fff8c0308097812 */ /* 0x000fe200078ec0ff */
[----:B------:R3:W-:Y:S04]  /*0190*/  STL.128 [R1+0x2100], RZ ;  /* 0x002100ff01007387 */ /* 0x0007e80000100c00 */
        /* <DEDUP_REMOVED lines=1012> */
[----:B0-----:R3:W-:Y:S02]  /*40e0*/  STL.128 [R1+0x3ff0], RZ ;  /* 0x003ff0ff01007387 */ /* 0x0017e40000100c00 */
.L_x_5:
[----:B0-----:R-:W0:Y:S01]  /*40f0*/  LDC.64 R10, c[0x0][0x380] ;  /* 0x0000e000ff0a7b82 */ /* 0x001e220000000a00 */
[----:B------:R-:W-:-:S05]  /*4100*/  LEA R13, R6, R9, 0x2 ;  /* 0x00000009060d7211 */ /* 0x000fca00078e10ff */
[----:B0-----:R-:W-:-:S05]  /*4110*/  IMAD.WIDE.U32 R10, R13, 0x4, R10 ;  /* 0x000000040d0a7825 */ /* 0x001fca00078e000a */
[----:B------:R-:W2:Y:S04]  /*4120*/  LDG.E.CONSTANT R8, desc[UR18][R10.64] ;  /* 0x000000120a087981 */ /* 0x000ea8000c1e9900 */
[----:B------:R-:W4:Y:S04]  /*4130*/  LDG.E.CONSTANT R12, desc[UR18][R10.64+0x4000] ;  /* 0x004000120a0c7981 */ /* 0x000f28000c1e9900 */
[----:B------:R-:W5:Y:S04]  /*4140*/  LDG.E.CONSTANT R14, desc[UR18][R10.64+0x8000] ;  /* 0x008000120a0e7981 */ /* 0x000f68000c1e9900 */
[----:B------:R-:W3:Y:S04]  /*4150*/  LDG.E.CONSTANT R16, desc[UR18][R10.64+0xc000] ;  /* 0x00c000120a107981 */ /* 0x000ee8000c1e9900 */
[----:B------:R-:W3:Y:S04]  /*4160*/  LDG.E.CONSTANT R18, desc[UR18][R10.64+0x10000] ;  /* 0x010000120a127981 */ /* 0x000ee8000c1e9900 */
[----:B------:R-:W3:Y:S04]  /*4170*/  LDG.E.CONSTANT R20, desc[UR18][R10.64+0x14000] ;  /* 0x014000120a147981 */ /* 0x000ee8000c1e9900 */
[----:B------:R-:W3:Y:S04]  /*4180*/  LDG.E.CONSTANT R22, desc[UR18][R10.64+0x18000] ;  /* 0x018000120a167981 */ /* 0x000ee8000c1e9900 */
[----:B------:R0:W3:Y:S01]  /*4190*/  LDG.E.CONSTANT R24, desc[UR18][R10.64+0x1c000] ;  /* 0x01c000120a187981 */ /* 0x0000e2000c1e9900 */
[----:B------:R-:W1:Y:S01]  /*41a0*/  S2UR UR24, SR_CgaCtaId ;  /* 0x00000000001879c3 */ /* 0x000e620000008800 */
[----:B------:R-:W-:Y:S01]  /*41b0*/  UMOV UR23, 0x400 ;  /* 0x0000040000177882 */ /* 0x000fe20000000000 */
[----:B0-----:R-:W-:-:S02]  /*41c0*/  SHF.L.U32 R10, R6, 0xe, RZ ;  /* 0x0000000e060a7819 */ /* 0x001fc400000006ff */
[----:B------:R-:W-:Y:S02]  /*41d0*/  IADD3 R6, PT, PT, R6, 0x1, RZ ;  /* 0x0000000106067810 */ /* 0x000fe40007ffe0ff */
[----:B------:R-:W-:Y:S02]  /*41e0*/  IADD3 R11, PT, PT, R4, R5, RZ ;  /* 0x00000005040b7210 */ /* 0x000fe40007ffe0ff */
[----:B------:R-:W-:Y:S01]  /*41f0*/  BAR.SYNC.DEFER_BLOCKING 0x0 ;  /* 0x0000000000007b1d */ /* 0x000fe20000010000 */
[----:B------:R-:W-:Y:S02]  /*4200*/  ISETP.NE.AND P0, PT, R6, 0x100, PT ;  /* 0x000001000600780c */ /* 0x000fe40003f05270 */
[----:B------:R-:W-:Y:S01]  /*4210*/  LOP3.LUT R47, R11, R10, RZ, 0xfc, !PT ;  /* 0x0000000a0b2f7212 */ /* 0x000fe200078efcff */
[----:B-1----:R-:W-:-:S06]  /*4220*/  ULEA UR4, UR24, UR23, 0x18 ;  /* 0x0000001718047291 */ /* 0x002fcc000f8ec0ff */
[----:B------:R-:W-:Y:S01]  /*4230*/  LEA R13, R5, UR4, 0x2 ;  /* 0x00000004050d7c11 */ /* 0x000fe2000f8e10ff */
[----:B------:R-:W-:-:S04]  /*4240*/  UMOV UR4, URZ ;  /* 0x000000ff00047c82 */ /* 0x000fc80008000000 */
[----:B--2---:R0:W-:Y:S04]  /*4250*/  STS [R13], R8 ;  /* 0x000000080d007388 */ /* 0x0041e80000000800 */
[----:B----4-:R0:W-:Y:S04]  /*4260*/  STS [R13+0x40], R12 ;  /* 0x0000400c0d007388 */ /* 0x0101e80000000800 */
[----:B-----5:R0:W-:Y:S04]  /*4270*/  STS [R13+0x80], R14 ;  /* 0x0000800e0d007388 */ /* 0x0201e80000000800 */
[----:B---3--:R0:W-:Y:S04]  /*4280*/  STS [R13+0xc0], R16 ;  /* 0x0000c0100d007388 */ /* 0x0081e80000000800 */
[----:B------:R0:W-:Y:S04]  /*4290*/  STS [R13+0x100], R18 ;  /* 0x000100120d007388 */ /* 0x0001e80000000800 */
[----:B------:R0:W-:Y:S04]  /*42a0*/  STS [R13+0x140], R20 ;  /* 0x000140140d007388 */ /* 0x0001e80000000800 */
[----:B------:R0:W-:Y:S04]  /*42b0*/  STS [R13+0x180], R22 ;  /* 0x000180160d007388 */ /* 0x0001e80000000800 */
[----:B------:R0:W-:Y:S02]  /*42c0*/  STS [R13+0x1c0], R24 ;  /* 0x0001c0180d007388 */ /* 0x0001e40000000800 */
.L_x_0:
[----:B01----:R-:W0:Y:S01]  /*42d0*/  LDC.64 R24, c[0x0][0x388] ;  /* 0x0000e200ff187b82 */ /* 0x003e220000000a00 */
[----:B------:R-:W-:Y:S02]  /*42e0*/  USHF.L.U32 UR5, UR4, 0x5, URZ ;  /* 0x0000000504057899 */ /* 0x000fe400080006ff */
[----:B------:R-:W-:Y:S02]  /*42f0*/  USHF.L.U32 UR25, UR4, 0x4, URZ ;  /* 0x0000000404197899 */ /* 0x000fe400080006ff */
[----:B------:R-:W-:Y:S02]  /*4300*/  UIADD3 UR7, UPT, UPT, UR4, 0x8, URZ ;  /* 0x0000000804077890 */ /* 0x000fe4000fffe0ff */
[----:B------:R-:W-:Y:S02]  /*4310*/  ULOP3.LUT UR6, UR5, 0x3000, URZ, 0xc0, !UPT ;  /* 0x0000300005067892 */ /* 0x000fe4000f8ec0ff */
[----:B------:R-:W-:Y:S02]  /*4320*/  UIADD3 UR5, UPT, UPT, UR25, 0x10, URZ ;  /* 0x0000001019057890 */ /* 0x000fe4000fffe0ff */
[----:B------:R-:W-:-:S02]  /*4330*/  USHF.L.U32 UR10, UR7, 0x5, URZ ;  /* 0x00000005070a7899 */ /* 0x000fc400080006ff */
[----:B------:R-:W-:Y:S01]  /*4340*/  USHF.L.U32 UR11, UR7, 0x4, URZ ;  /* 0x00000004070b7899 */ /* 0x000fe200080006ff */
[----:B------:R-:W-:Y:S01]  /*4350*/  IADD3 R8, PT, PT, R47, UR6, RZ ;  /* 0x000000062f087c10 */ /* 0x000fe2000fffe0ff */
[----:B------:R-:W-:Y:S02]  /*4360*/  UIADD3 UR8, UPT, UPT, UR25, 0x20, URZ ;  /* 0x0000002019087890 */ /* 0x000fe4000fffe0ff */
[----:B------:R-:W-:Y:S02]  /*4370*/  ULOP3.LUT UR7, UR5, 0x790, URZ, 0xc0, !UPT ;  /* 0x0000079005077892 */ /* 0x000fe4000f8ec0ff */
[----:B------:R-:W-:Y:S02]  /*4380*/  UIADD3 UR9, UPT, UPT, UR25, 0x40, URZ ;  /* 0x0000004019097890 */ /* 0x000fe4000fffe0ff */
[----:B------:R-:W-:Y:S02]  /*4390*/  ULOP3.LUT UR8, UR8, 0x7a0, URZ, 0xc0, !UPT ;  /* 0x000007a008087892 */ /* 0x000fe4000f8ec0ff */
[----:B------:R-:W-:Y:S01]  /*43a0*/  ULOP3.LUT UR26, UR25, 0x780, URZ, 0xc0, !UPT ;  /* 0x00000780191a7892 */ /* 0x000fe2000f8ec0ff */
[----:B------:R-:W-:Y:S01]  /*43b0*/  IADD3 R13, PT, PT, R8, UR7, RZ ;  /* 0x00000007080d7c10 */ /* 0x000fe2000fffe0ff */
[----:B------:R-:W-:-:S02]  /*43c0*/  UIADD3 UR12, UPT, UPT, UR25, 0x90, URZ ;  /* 0x00000090190c7890 */ /* 0x000fc4000fffe0ff */
[----:B------:R-:W-:Y:S01]  /*43d0*/  ULOP3.LUT UR9, UR9, 0x7c0, URZ, 0xc0, !UPT ;  /* 0x000007c009097892 */ /* 0x000fe2000f8ec0ff */
[C---:B------:R-:W-:Y:S01]  /*43e0*/  IADD3 R15, PT, PT, R8.reuse, UR8, RZ ;  /* 0x00000008080f7c10 */ /* 0x040fe2000fffe0ff */
[----:B------:R-:W-:Y:S01]  /*43f0*/  ULOP3.LUT UR10, UR10, 0x3000, URZ, 0xc0, !UPT ;  /* 0x000030000a0a7892 */ /* 0x000fe2000f8ec0ff */
[--C-:B0-----:R-:W-:Y:S01]  /*4400*/  IMAD.WIDE.U32 R12, R13, 0x4, R24.reuse ;  /* 0x000000040d0c7825 */ /* 0x101fe200078e0018 */
[----:B------:R-:W-:Y:S01]  /*4410*/  UIADD3 UR15, UPT, UPT, UR4, 0x10, URZ ;  /* 0x00000010040f7890 */ /* 0x000fe2000fffe0ff */
[C---:B------:R-:W-:Y:S01]  /*4420*/  IADD3 R11, PT, PT, R8.reuse, UR26, RZ ;  /* 0x0000001a080b7c10 */ /* 0x040fe2000fffe0ff */
[----:B------:R-:W-:Y:S01]  /*4430*/  ULOP3.LUT UR12, UR12, 0x790, URZ, 0xc0, !UPT ;  /* 0x000007900c0c7892 */ /* 0x000fe2000f8ec0ff */
[----:B------:R-:W-:Y:S01]  /*4440*/  IADD3 R17, PT, PT, R8, UR9, RZ ;  /* 0x0000000908117c10 */ /* 0x000fe2000fffe0ff */
[----:B------:R-:W-:Y:S01]  /*4450*/  UIADD3 UR13, UPT, UPT, UR25, 0xa0, URZ ;  /* 0x000000a0190d7890 */ /* 0x000fe2000fffe0ff */
[----:B------:R-:W-:Y:S01]  /*4460*/  IADD3 R18, PT, PT, R47, UR10, RZ ;  /* 0x0000000a2f127c10 */ /* 0x000fe2000fffe0ff */
[----:B------:R-:W-:Y:S01]  /*4470*/  USHF.L.U32 UR16, UR15, 0x5, URZ ;  /* 0x000000050f107899 */ /* 0x000fe200080006ff */
[--C-:B------:R-:W-:Y:S01]  /*4480*/  IMAD.WIDE.U32 R14, R15, 0x4, R24.reuse ;  /* 0x000000040f0e7825 */ /* 0x100fe200078e0018 */
[----:B------:R-:W-:Y:S01]  /*4490*/  UIADD3 UR14, UPT, UPT, UR25, 0xc0, URZ ;  /* 0x000000c0190e7890 */ /* 0x000fe2000fffe0ff */
[----:B------:R-:W2:Y:S01]  /*44a0*/  LDG.E.CONSTANT R31, desc[UR18][R12.64] ;  /* 0x000000120c1f7981 */ /* 0x000ea2000c1e9900 */
[----:B------:R-:W-:Y:S01]  /*44b0*/  UIADD3 UR22, UPT, UPT, UR4, 0x18, URZ ;  /* 0x0000001804167890 */ /* 0x000fe2000fffe0ff */
[----:B------:R-:W-:Y:S01]  /*44c0*/  IMAD.WIDE.U32 R10, R11, 0x4, R24 ;  /* 0x000000040b0a7825 */ /* 0x000fe200078e0018 */
[----:B------:R-:W-:Y:S01]  /*44d0*/  ULOP3.LUT UR13, UR13, 0x7a0, URZ, 0xc0, !UPT ;  /* 0x000007a00d0d7892 */ /* 0x000fe2000f8ec0ff */
[----:B------:R-:W3:Y:S01]  /*44e0*/  LDG.E.CONSTANT R35, desc[UR18][R12.64+0x80] ;  /* 0x000080120c237981 */ /* 0x000ee2000c1e9900 */
[----:B------:R-:W-:Y:S01]  /*44f0*/  UIADD3 UR17, UPT, UPT, UR25, 0x110, URZ ;  /* 0x0000011019117890 */ /* 0x000fe2000fffe0ff */
[----:B------:R-:W-:Y:S01]  /*4500*/  IADD3 R19, PT, PT, R18, UR12, RZ ;  /* 0x0000000c12137c10 */ /* 0x000fe2000fffe0ff */
[----:B------:R-:W-:Y:S01]  /*4510*/  ULOP3.LUT UR10, UR11, 0x780, URZ, 0xc0, !UPT ;  /* 0x000007800b0a7892 */ /* 0x000fe2000f8ec0ff */
[----:B------:R-:W4:Y:S01]  /*4520*/  LDG.E.CONSTANT R39, desc[UR18][R12.64+0x100] ;  /* 0x000100120c277981 */ /* 0x000f22000c1e9900 */
[----:B------:R-:W-:-:S02]  /*4530*/  ULOP3.LUT UR16, UR16, 0x3000, URZ, 0xc0, !UPT ;  /* 0x0000300010107892 */ /* 0x000fc4000f8ec0ff */
[----:B------:R-:W-:Y:S01]  /*4540*/  ULOP3.LUT UR14, UR14, 0x7c0, URZ, 0xc0, !UPT ;  /* 0x000007c00e0e7892 */ /* 0x000fe2000f8ec0ff */
[----:B------:R0:W5:Y:S01]  /*4550*/  LDG.E.CONSTANT R43, desc[UR18][R12.64+0x180] ;  /* 0x000180120c2b7981 */ /* 0x000162000c1e9900 */
[----:B------:R-:W-:Y:S02]  /*4560*/  USHF.L.U32 UR5, UR22, 0x5, URZ ;  /* 0x0000000516057899 */ /* 0x000fe400080006ff */
[----:B------:R-:W-:Y:S01]  /*4570*/  ULOP3.LUT UR17, UR17, 0x790, URZ, 0xc0, !UPT ;  /* 0x0000079011117892 */ /* 0x000fe2000f8ec0ff */
[----:B------:R-:W5:Y:S01]  /*4580*/  LDG.E.CONSTANT R33, desc[UR18][R14.64] ;  /* 0x000000120e217981 */ /* 0x000f62000c1e9900 */
[----:B------:R-:W-:Y:S02]  /*4590*/  USHF.L.U32 UR15, UR15, 0x4, URZ ;  /* 0x000000040f0f7899 */ /* 0x000fe400080006ff */
[----:B------:R-:W-:Y:S01]  /*45a0*/  UIADD3 UR21, UPT, UPT, UR25, 0x140, URZ ;  /* 0x0000014019157890 */ /* 0x000fe2000fffe0ff */
[----:B------:R1:W5:Y:S01]  /*45b0*/  LDG.E.CONSTANT R41, desc[UR18][R14.64+0x100] ;  /* 0x000100120e297981 */ /* 0x000362000c1e9900 */
[----:B------:R-:W-:Y:S01]  /*45c0*/  UIADD3 UR8, UPT, UPT, UR25, 0x1a0, URZ ;  /* 0x000001a019087890 */ /* 0x000fe2000fffe0ff */
[----:B0-----:R-:W-:Y:S01]  /*45d0*/  IMAD.WIDE.U32 R12, R17, 0x4, R24 ;  /* 0x00000004110c7825 */ /* 0x001fe200078e0018 */
[----:B------:R-:W-:Y:S01]  /*45e0*/  IADD3 R17, PT, PT, R18, UR13, RZ ;  /* 0x0000000d12117c10 */ /* 0x000fe2000fffe0ff */
[----:B------:R0:W5:Y:S01]  /*45f0*/  LDG.E.CONSTANT R29, desc[UR18][R10.64] ;  /* 0x000000120a1d7981 */ /* 0x000162000c1e9900 */
[----:B------:R-:W-:-:S02]  /*4600*/  ULOP3.LUT UR5, UR5, 0x3000, URZ, 0xc0, !UPT ;  /* 0x0000300005057892 */ /* 0x000fc4000f8ec0ff */
[----:B------:R-:W-:Y:S01]  /*4610*/  UIADD3 UR20, UPT, UPT, UR25, 0x120, URZ ;  /* 0x0000012019147890 */ /* 0x000fe2000fffe0ff */
[----:B------:R0:W5:Y:S01]  /*4620*/  LDG.E.CONSTANT R37, desc[UR18][R12.64] ;  /* 0x000000120c257981 */ /* 0x000162000c1e9900 */
[----:B------:R-:W-:Y:S01]  /*4630*/  USHF.L.U32 UR6, UR22, 0x4, URZ ;  /* 0x0000000416067899 */ /* 0x000fe200080006ff */
[--C-:B-1----:R-:W-:Y:S01]  /*4640*/  IMAD.WIDE.U32 R14, R19, 0x4, R24.reuse ;  /* 0x00000004130e7825 */ /* 0x102fe200078e0018 */
[----:B------:R-:W-:Y:S01]  /*4650*/  IADD3 R19, PT, PT, R47, UR16, RZ ;  /* 0x000000102f137c10 */ /* 0x000fe2000fffe0ff */
[----:B------:R-:W-:Y:S01]  /*4660*/  UIADD3 UR9, UPT, UPT, UR25, 0x1c0, URZ ;  /* 0x000001c019097890 */ /* 0x000fe2000fffe0ff */
[C---:B0-----:R-:W-:Y:S01]  /*4670*/  IADD3 R11, PT, PT, R18.reuse, UR10, RZ ;  /* 0x0000000a120b7c10 */ /* 0x041fe2000fffe0ff */
[----:B------:R-:W-:Y:S01]  /*4680*/  UIADD3 UR7, UPT, UPT, UR25, 0x190, URZ ;  /* 0x0000019019077890 */ /* 0x000fe2000fffe0ff */
[----:B------:R-:W-:Y:S01]  /*4690*/  IADD3 R13, PT, PT, R18, UR14, RZ ;  /* 0x0000000e120d7c10 */ /* 0x000fe2000fffe0ff */
[----:B------:R-:W-:Y:S01]  /*46a0*/  ULOP3.LUT UR12, UR15, 0x780, URZ, 0xc0, !UPT ;  /* 0x000007800f0c7892 */ /* 0x000fe2000f8ec0ff */
[--C-:B------:R-:W-:Y:S01]  /*46b0*/  IMAD.WIDE.U32 R16, R17, 0x4, R24.reuse ;  /* 0x0000000411107825 */ /* 0x100fe200078e0018 */
[----:B------:R-:W-:Y:S01]  /*46c0*/  ULOP3.LUT UR21, UR21, 0x7c0, URZ, 0xc0, !UPT ;  /* 0x000007c015157892 */ /* 0x000fe2000f8ec0ff */
[----:B------:R-:W-:Y:S01]  /*46d0*/  IADD3 R21, PT, PT, R19, UR17, RZ ;  /* 0x0000001113157c10 */ /* 0x000fe2000fffe0ff */
[----:B------:R-:W-:Y:S01]  /*46e0*/  ULOP3.LUT UR8, UR8, 0x7a0, URZ, 0xc0, !UPT ;  /* 0x000007a008087892 */ /* 0x000fe2000f8ec0ff */
[--C-:B------:R-:W-:Y:S01]  /*46f0*/  IMAD.WIDE.U32 R10, R11, 0x4, R24.reuse ;  /* 0x000000040b0a7825 */ /* 0x100fe200078e0018 */
[----:B------:R-:W-:Y:S01]  /*4700*/  ULOP3.LUT UR20, UR20, 0x7a0, URZ, 0xc0, !UPT ;  /* 0x000007a014147892 */ /* 0x000fe2000f8ec0ff */
[----:B------:R-:W-:Y:S01]  /*4710*/  IADD3 R8, PT, PT, R47, UR5, RZ ;  /* 0x000000052f087c10 */ /* 0x000fe2000fffe0ff */
[----:B------:R-:W-:Y:S01]  /*4720*/  ULOP3.LUT UR10, UR6, 0x780, URZ, 0xc0, !UPT ;  /* 0x00000780060a7892 */ /* 0x000fe2000f8ec0ff */
[----:B------:R-:W-:Y:S01]  /*4730*/  IMAD.WIDE.U32 R12, R13, 0x4, R24 ;  /* 0x000000040d0c7825 */ /* 0x000fe200078e0018 */
[----:B------:R-:W-:Y:S01]  /*4740*/  ULOP3.LUT UR9, UR9, 0x7c0, URZ, 0xc0, !UPT ;  /* 0x000007c009097892 */ /* 0x000fe2000f8ec0ff */
[----:B------:R-:W5:Y:S01]  /*4750*/  LDG.E.CONSTANT R38, desc[UR18][R14.64] ;  /* 0x000000120e267981 */ /* 0x000f62000c1e9900 */
[----:B------:R-:W-:Y:S01]  /*4760*/  ULOP3.LUT UR7, UR7, 0x790, URZ, 0xc0, !UPT ;  /* 0x0000079007077892 */ /* 0x000fe2000f8ec0ff */
[----:B------:R-:W-:-:S02]  /*4770*/  IADD3 R23, PT, PT, R19, UR12, RZ ;  /* 0x0000000c13177c10 */ /* 0x000fc4000fffe0ff */
[----:B------:R-:W5:Y:S01]  /*4780*/  LDG.E.CONSTANT R42, desc[UR18][R14.64+0x80] ;  /* 0x000080120e2a7981 */ /* 0x000f62000c1e9900 */
[----:B------:R-:W-:-:S03]  /*4790*/  IADD3 R45, PT, PT, R19, UR21, RZ ;  /* 0x00000015132d7c10 */ /* 0x000fc6000fffe0ff */
[----:B------:R-:W5:Y:S01]  /*47a0*/  LDG.E.CONSTANT R46, desc[UR18][R14.64+0x100] ;  /* 0x000100120e2e7981 */ /* 0x000f62000c1e9900 */
[----:B------:R-:W-:-:S03]  /*47b0*/  IADD3 R27, PT, PT, R8, UR9, RZ ;  /* 0x00000009081b7c10 */ /* 0x000fc6000fffe0ff */
[----:B------:R0:W5:Y:S04]  /*47c0*/  LDG.E.CONSTANT R50, desc[UR18][R14.64+0x180] ;  /* 0x000180120e327981 */ /* 0x000168000c1e9900 */
[----:B------:R-:W5:Y:S04]  /*47d0*/  LDG.E.CONSTANT R40, desc[UR18][R16.64] ;  /* 0x0000001210287981 */ /* 0x000f68000c1e9900 */
[----:B------:R1:W5:Y:S01]  /*47e0*/  LDG.E.CONSTANT R48, desc[UR18][R16.64+0x100] ;  /* 0x0001001210307981 */ /* 0x000362000c1e9900 */
[----:B0-----:R-:W-:Y:S01]  /*47f0*/  IMAD.WIDE.U32 R14, R21, 0x4, R24 ;  /* 0x00000004150e7825 */ /* 0x001fe200078e0018 */
[----:B------:R-:W-:-:S02]  /*4800*/  IADD3 R21, PT, PT, R19, UR20, RZ ;  /* 0x0000001413157c10 */ /* 0x000fc4000fffe0ff */
[----:B------:R0:W5:Y:S04]  /*4810*/  LDG.E.CONSTANT R36, desc[UR18][R10.64] ;  /* 0x000000120a247981 */ /* 0x000168000c1e9900 */
[----:B------:R0:W5:Y:S01]  /*4820*/  LDG.E.CONSTANT R44, desc[UR18][R12.64] ;  /* 0x000000120c2c7981 */ /* 0x000162000c1e9900 */
[C---:B-1----:R-:W-:Y:S01]  /*4830*/  IADD3 R17, PT, PT, R8.reuse, UR8, RZ ;  /* 0x0000000808117c10 */ /* 0x042fe2000fffe0ff */
[--C-:B------:R-:W-:Y:S02]  /*4840*/  IMAD.WIDE.U32 R18, R23, 0x4, R24.reuse ;  /* 0x0000000417127825 */ /* 0x100fe400078e0018 */
[----:B------:R-:W5:Y:S01]  /*4850*/  LDG.E.CONSTANT R52, desc[UR18][R14.64] ;  /* 0x000000120e347981 */ /* 0x000f62000c1e9900 */
[----:B0-----:R-:W-:Y:S01]  /*4860*/  IADD3 R11, PT, PT, R8, UR10, RZ ;  /* 0x0000000a080b7c10 */ /* 0x001fe2000fffe0ff */
[----:B------:R-:W-:-:S02]  /*4870*/  IMAD.WIDE.U32 R22, R45, 0x4, R24 ;  /* 0x000000042d167825 */ /* 0x000fc400078e0018 */
[----:B------:R-:W5:Y:S01]  /*4880*/  LDG.E.CONSTANT R56, desc[UR18][R14.64+0x80] ;  /* 0x000080120e387981 */ /* 0x000f62000c1e9900 */
[----:B------:R-:W-:-:S03]  /*4890*/  IADD3 R13, PT, PT, R8, UR7, RZ ;  /* 0x00000007080d7c10 */ /* 0x000fc6000fffe0ff */
[----:B------:R-:W5:Y:S01]  /*48a0*/  LDG.E.CONSTANT R58, desc[UR18][R14.64+0x100] ;  /* 0x000100120e3a7981 */ /* 0x000f62000c1e9900 */
[----:B------:R-:W-:-:S03]  /*48b0*/  IMAD.WIDE.U32 R20, R21, 0x4, R24 ;  /* 0x0000000415147825 */ /* 0x000fc600078e0018 */
[----:B------:R0:W5:Y:S01]  /*48c0*/  LDG.E.CONSTANT R62, desc[UR18][R14.64+0x180] ;  /* 0x000180120e3e7981 */ /* 0x000162000c1e9900 */
[----:B------:R-:W-:-:S03]  /*48d0*/  IMAD.WIDE.U32 R10, R11, 0x4, R24 ;  /* 0x000000040b0a7825 */ /* 0x000fc600078e0018 */
[----:B------:R-:W5:Y:S01]  /*48e0*/  LDG.E.CONSTANT R54, desc[UR18][R20.64] ;  /* 0x0000001214367981 */ /* 0x000f62000c1e9900 */
[----:B------:R-:W-:-:S03]  /*48f0*/  IMAD.WIDE.U32 R12, R13, 0x4, R24 ;  /* 0x000000040d0c7825 */ /* 0x000fc600078e0018 */
[----:B------:R-:W5:Y:S01]  /*4900*/  LDG.E.CONSTANT R60, desc[UR18][R20.64+0x100] ;  /* 0x00010012143c7981 */ /* 0x000f62000c1e9900 */
[----:B0-----:R-:W-:-:S03]  /*4910*/  IMAD.WIDE.U32 R14, R17, 0x4, R24 ;  /* 0x00000004110e7825 */ /* 0x001fc600078e0018 */
[----:B------:R-:W5:Y:S01]  /*4920*/  LDG.E.CONSTANT R18, desc[UR18][R18.64] ;  /* 0x0000001212127981 */ /* 0x000f62000c1e9900 */
[----:B------:R-:W-:-:S03]  /*4930*/  IMAD.WIDE.U32 R16, R27, 0x4, R24 ;  /* 0x000000041b107825 */ /* 0x000fc600078e0018 */
[----:B------:R-:W5:Y:S04]  /*4940*/  LDG.E.CONSTANT R22, desc[UR18][R22.64] ;  /* 0x0000001216167981 */ /* 0x000f68000c1e9900 */
[----:B------:R-:W5:Y:S04]  /*4950*/  LDG.E.CONSTANT R26, desc[UR18][R14.64] ;  /* 0x000000120e1a7981 */ /* 0x000f68000c1e9900 */
[----:B------:R-:W5:Y:S04]  /*4960*/  LDG.E.CONSTANT R32, desc[UR18][R14.64+0x100] ;  /* 0x000100120e207981 */ /* 0x000f68000c1e9900 */
[----:B------:R0:W5:Y:S04]  /*4970*/  LDG.E.CONSTANT R10, desc[UR18][R10.64] ;  /* 0x000000120a0a7981 */ /* 0x000168000c1e9900 */
[----:B------:R-:W5:Y:S04]  /*4980*/  LDG.E.CONSTANT R16, desc[UR18][R16.64] ;  /* 0x0000001210107981 */ /* 0x000f68000c1e9900 */
[----:B------:R-:W5:Y:S04]  /*4990*/  LDG.E.CONSTANT R24, desc[UR18][R12.64] ;  /* 0x000000120c187981 */ /* 0x000f68000c1e9900 */
[----:B------:R-:W5:Y:S04]  /*49a0*/  LDG.E.CONSTANT R28, desc[UR18][R12.64+0x80] ;  /* 0x000080120c1c7981 */ /* 0x000f68000c1e9900 */
[----:B------:R-:W5:Y:S04]  /*49b0*/  LDG.E.CONSTANT R30, desc[UR18][R12.64+0x100] ;  /* 0x000100120c1e7981 */ /* 0x000f68000c1e9900 */
[----:B------:R1:W5:Y:S01]  /*49c0*/  LDG.E.CONSTANT R34, desc[UR18][R12.64+0x180] ;  /* 0x000180120c227981 */ /* 0x000362000c1e9900 */
[----:B------:R-:W-:Y:S01]  /*49d0*/  UIADD3 UR5, UPT, UPT, UR23, 0x200, URZ ;  /* 0x0000020017057890 */ /* 0x000fe2000fffe0ff */
[----:B------:R-:W-:-:S03]  /*49e0*/  LOP3.LUT R8, R5, UR25, RZ, 0xfc, !PT ;  /* 0x0000001905087c12 */ /* 0x000fc6000f8efcff */
[----:B------:R-:W-:Y:S01]  /*49f0*/  ULEA UR5, UR24, UR5, 0x18 ;  /* 0x0000000518057291 */ /* 0x000fe2000f8ec0ff */
[----:B0-----:R-:W-:-:S05]  /*4a00*/  LOP3.LUT R11, R5, UR11, RZ, 0xfc, !PT ;  /* 0x0000000b050b7c12 */ /* 0x001fca000f8efcff */
[----:B------:R-:W-:Y:S02]  /*4a10*/  LEA R8, R8, UR5, 0x2 ;  /* 0x0000000508087c11 */ /* 0x000fe4000f8e10ff */
[----:B------:R-:W-:Y:S02]  /*4a20*/  LEA R15, R11, UR5, 0x2 ;  /* 0x000000050b0f7c11 */ /* 0x000fe4000f8e10ff */
[----:B------:R-:W-:-:S04]  /*4a30*/  LOP3.LUT R11, R5, UR15, RZ, 0xfc, !PT ;  /* 0x0000000f050b7c12 */ /* 0x000fc8000f8efcff */
[----:B-1----:R-:W-:Y:S01]  /*4a40*/  LEA R13, R11, UR5, 0x2 ;  /* 0x000000050b0d7c11 */ /* 0x002fe2000f8e10ff */
[----:B------:R-:W-:-:S04]  /*4a50*/  UIADD3 UR4, UPT, UPT, UR4, 0x20, URZ ;  /* 0x0000002004047890 */ /* 0x000fc8000fffe0ff */
[----:B------:R-:W-:Y:S01]  /*4a60*/  UISETP.NE.AND UP0, UPT, UR4, 0x200, UPT ;  /* 0x000002000400788c */ /* 0x000fe2000bf05270 */
[----:B--2---:R-:W-:Y:S04]  /*4a70*/  STS [R8+0x40], R31 ;  /* 0x0000401f08007388 */ /* 0x004fe80000000800 */
[----:B---3--:R-:W-:Y:S04]  /*4a80*/  STS [R8+0xc0], R35 ;  /* 0x0000c02308007388 */ /* 0x008fe80000000800 */
[----:B----4-:R-:W-:Y:S04]  /*4a90*/  STS [R8+0x140], R39 ;  /* 0x0001402708007388 */ /* 0x010fe80000000800 */
[----:B-----5:R-:W-:Y:S04]  /*4aa0*/  STS [R8+0x1c0], R43 ;  /* 0x0001c02b08007388 */ /* 0x020fe80000000800 */
[----:B------:R-:W-:Y:S04]  /*4ab0*/  STS [R8+0x80], R33 ;  /* 0x0000802108007388 */ /* 0x000fe80000000800 */
[----:B------:R-:W-:Y:S04]  /*4ac0*/  STS [R8+0x180], R41 ;  /* 0x0001802908007388 */ /* 0x000fe80000000800 */
[----:B------:R-:W-:Y:S04]  /*4ad0*/  STS [R8], R29 ;  /* 0x0000001d08007388 */ /* 0x000fe80000000800 */
[----:B------:R0:W-:Y:S02]  /*4ae0*/  STS [R8+0x100], R37 ;  /* 0x0001002508007388 */ /* 0x0001e40000000800 */
[----:B0-----:R-:W-:-:S04]  /*4af0*/  LOP3.LUT R8, R5, UR6, RZ, 0xfc, !PT ;  /* 0x0000000605087c12 */ /* 0x001fc8000f8efcff */
[----:B------:R-:W-:Y:S01]  /*4b00*/  LEA R11, R8, UR5, 0x2 ;  /* 0x00000005080b7c11 */ /* 0x000fe2000f8e10ff */
[----:B------:R1:W-:Y:S04]  /*4b10*/  STS [R15+0x40], R38 ;  /* 0x000040260f007388 */ /* 0x0003e80000000800 */
[----:B------:R1:W-:Y:S04]  /*4b20*/  STS [R15+0xc0], R42 ;  /* 0x0000c02a0f007388 */ /* 0x0003e80000000800 */
[----:B------:R1:W-:Y:S04]  /*4b30*/  STS [R15+0x140], R46 ;  /* 0x0001402e0f007388 */ /* 0x0003e80000000800 */
[----:B------:R1:W-:Y:S04]  /*4b40*/  STS [R15+0x1c0], R50 ;  /* 0x0001c0320f007388 */ /* 0x0003e80000000800 */
[----:B------:R1:W-:Y:S04]  /*4b50*/  STS [R15+0x80], R40 ;  /* 0x000080280f007388 */ /* 0x0003e80000000800 */
[----:B------:R1:W-:Y:S04]  /*4b60*/  STS [R15+0x180], R48 ;  /* 0x000180300f007388 */ /* 0x0003e80000000800 */
[----:B------:R1:W-:Y:S04]  /*4b70*/  STS [R15], R36 ;  /* 0x000000240f007388 */ /* 0x0003e80000000800 */
[----:B------:R1:W-:Y:S04]  /*4b80*/  STS [R15+0x100], R44 ;  /* 0x0001002c0f007388 */ /* 0x0003e80000000800 */
        /* <DEDUP_REMOVED lines=15> */
[----:B------:R1:W-:Y:S01]  /*4c80*/  STS [R11+0x1c0], R34 ;  /* 0x0001c0220b007388 */ /* 0x0003e20000000800 */
[----:B------:R-:W-:Y:S05]  /*4c90*/  BRA.U UP0, `(.L_x_0) ;  /* 0xfffffff5008c7547 */ /* 0x000fea000b83ffff */
[----:B------:R-:W-:Y:S01]  /*4ca0*/  BAR.SYNC.DEFER_BLOCKING 0x0 ;  /* 0x0000000000007b1d */ /* 0x000fe20000010000 */
[----:B------:R-:W-:-:S05]  /*4cb0*/  UPLOP3.LUT UP0, UPT, UPT, UPT, UPT, 0x80, 0x8 ;  /* 0x000000000008789c */ /* 0x000fca0003f0f070 */
[----:B------:R-:W-:-:S06]  /*4cc0*/  UMOV UR4, URZ ;  /* 0x000000ff00047c82 */ /* 0x000fcc0008000000 */
.L_x_4:
[----:B------:R-:W-:Y:S02]  /*4cd0*/  USHF.L.U32 UR5, UR4, 0xc, URZ ;  /* 0x0000000c04057899 */ /* 0x000fe400080006ff */
[----:B------:R-:W-:-:S04]  /*4ce0*/  UPLOP3.LUT UP1, UPT, UPT, UPT, UP0, 0x80, 0x8 ;  /* 0x000000000008789c */ /* 0x000fc80003f2f000 */
[----:B------:R-:W-:Y:S01]  /*4cf0*/  LOP3.LUT R143, R3, UR5, RZ, 0xfc, !PT ;  /* 0x00000005038f7c12 */ /* 0x000fe2000f8efcff */
[----:B0-----:R-:W-:-:S06]  /*4d00*/  UMOV UR5, URZ ;  /* 0x000000ff00057c82 */ /* 0x001fcc0008000000 */
.L_x_3:
[----:B------:R-:W-:Y:S02]  /*4d10*/  ULEA UR6, UR5, UR4, 0x4 ;  /* 0x0000000405067291 */ /* 0x000fe4000f8e20ff */
[----:B------:R-:W-:Y:S01]  /*4d20*/  MOV R163, UR5 ;  /* 0x0000000500a37c02 */ /* 0x000fe20008000f00 */
[----:B------:R-:W-:Y:S01]  /*4d30*/  HFMA2 R8, -RZ, RZ, 0, 0 ;  /* 0x00000000ff087431 */ /* 0x000fe200000001ff */
[----:B------:R-:W-:Y:S02]  /*4d40*/  UIADD3 UR5, UPT, UPT, UR5, 0x1, URZ ;  /* 0x0000000105057890 */ /* 0x000fe4000fffe0ff */
[----:B------:R-:W-:Y:S02]  /*4d50*/  USHF.L.U32 UR6, UR6, 0x1, URZ ;  /* 0x0000000106067899 */ /* 0x000fe400080006ff */
[----:B0-----:R-:W-:-:S11]  /*4d60*/  UISETP.NE.AND UP3, UPT, UR5, 0x4, UPT ;  /* 0x000000040500788c */ /* 0x001fd6000bf65270 */
.L_x_2:
[----:B-1----:R-:W-:-:S04]  /*4d70*/  SHF.L.U32 R10, R8, 0x2, RZ ;  /* 0x00000002080a7819 */ /* 0x002fc800000006ff */
[----:B0-----:R-:W-:-:S04]  /*4d80*/  LEA R12, R163, R10, 0x8 ;  /* 0x0000000aa30c7211 */ /* 0x001fc800078e40ff */
[----:B------:R-:W-:-:S05]  /*4d90*/  LEA R11, R12, R7, 0x2 ;  /* 0x000000070c0b7211 */ /* 0x000fca00078e10ff */
[----:B------:R0:W5:Y:S04]  /*4da0*/  LDL.128 R12, [R11] ;  /* 0x000000000b0c7983 */ /* 0x0001680000100c00 */
[----:B------:R0:W5:Y:S04]  /*4db0*/  LDL.128 R16, [R11+0x380] ;  /* 0x000380000b107983 */ /* 0x0001680000100c00 */
        /* <DEDUP_REMOVED lines=29> */
[----:B------:R0:W5:Y:S01]  /*4f90*/  LDL.128 R136, [R11+0x3380] ;  /* 0x003380000b887983 */ /* 0x0001620000100c00 */
[----:B------:R-:W-:Y:S01]  /*4fa0*/  MOV R140, 0x400 ;  /* 0x00000400008c7802 */ /* 0x000fe20000000f00 */
[----:B------:R-:W-:Y:S01]  /*4fb0*/  UPLOP3.LUT UP0, UPT, UPT, UPT, UPT, 0x80, 0x8 ;  /* 0x000000000008789c */ /* 0x000fe20003f0f070 */
[----:B------:R-:W-:Y:S01]  /*4fc0*/  IADD3 R8, PT, PT, R8, 0x1, RZ ;  /* 0x0000000108087810 */ /* 0x000fe20007ffe0ff */
[----:B------:R-:W1:Y:S01]  /*4fd0*/  S2R R141, SR_CgaCtaId ;  /* 0x00000000008d7919 */ /* 0x000e620000008800 */
[----:B------:R-:W-:-:S02]  /*4fe0*/  IADD3 R142, PT, PT, R140, 0x200, RZ ;  /* 0x000002008c8e7810 */ /* 0x000fc40007ffe0ff */
[----:B------:R-:W-:Y:S02]  /*4ff0*/  ISETP.NE.AND P1, PT, R8, 0x8, PT ;  /* 0x000000080800780c */ /* 0x000fe40003f25270 */
[----:B------:R-:W-:Y:S02]  /*5000*/  IADD3 R157, PT, PT, R143, R10, RZ ;  /* 0x0000000a8f9d7210 */ /* 0x000fe40007ffe0ff */
[C---:B-1----:R-:W-:Y:S02]  /*5010*/  LEA R159, R141.reuse, R140, 0x18 ;  /* 0x0000008c8d9f7211 */ /* 0x042fe400078ec0ff */
[----:B------:R-:W-:Y:S02]  /*5020*/  LEA R161, R141, R142, 0x18 ;  /* 0x0000008e8da17211 */ /* 0x000fe400078ec0ff */
[----:B0-----:R-:W-:-:S07]  /*5030*/  MOV R140, RZ ;  /* 0x000000ff008c7202 */ /* 0x001fce0000000f00 */
.L_x_1:
[C---:B------:R-:W-:Y:S01]  /*5040*/  IADD3 R10, PT, PT, R140.reuse, UR6, RZ ;  /* 0x000000068c0a7c10 */ /* 0x040fe2000fffe0ff */
[----:B------:R-:W-:Y:S01]  /*5050*/  UPLOP3.LUT UP2, UPT, UPT, UPT, UP0, 0x80, 0x8 ;  /* 0x000000000008789c */ /* 0x000fe20003f4f000 */
[----:B------:R-:W-:Y:S01]  /*5060*/  LEA R140, R140, R157, 0xb ;  /* 0x0000009d8c8c7211 */ /* 0x000fe200078e58ff */
[----:B------:R-:W-:Y:S01]  /*5070*/  UPLOP3.LUT UP0, UPT, UPT, UPT, UPT, 0x40, 0x4 ;  /* 0x000000000004789c */ /* 0x000fe20003f0e870 */
[----:B------:R-:W-:Y:S02]  /*5080*/  LEA R10, R10, R159, 0x2 ;  /* 0x0000009f0a0a7211 */ /* 0x000fe400078e10ff */
[----:B------:R-:W-:-:S03]  /*5090*/  LEA R140, R140, R161, 0x2 ;  /* 0x000000a18c8c7211 */ /* 0x000fc600078e10ff */
[----:B------:R-:W-:Y:S04]  /*50a0*/  LDS R141, [R10] ;  /* 0x000000000a8d7984 */ /* 0x000fe80000000800 */
[----:B0-----:R-:W0:Y:S04]  /*50b0*/  LDS.128 R144, [R140] ;  /* 0x000000008c907984 */ /* 0x001e280000000c00 */
[----:B------:R-:W1:Y:S04]  /*50c0*/  LDS R142, [R10+0x10] ;  /* 0x000010000a8e7984 */ /* 0x000e680000000800 */
[----:B------:R-:W2:Y:S04]  /*50d0*/  LDS R156, [R10+0x20] ;  /* 0x000020000a9c7984 */ /* 0x000ea80000000800 */
[----:B------:R-:W3:Y:S04]  /*50e0*/  LDS R158, [R10+0x30] ;  /* 0x000030000a9e7984 */ /* 0x000ee80000000800 */
[----:B------:R-:W4:Y:S04]  /*50f0*/  LDS R160, [R10+0x40] ;  /* 0x000040000aa07984 */ /* 0x000f280000000800 */
[----:B------:R-:W4:Y:S04]  /*5100*/  LDS R162, [R10+0x50] ;  /* 0x000050000aa27984 */ /* 0x000f280000000800 */
[----:B------:R-:W4:Y:S04]  /*5110*/  LDS R164, [R10+0x60] ;  /* 0x000060000aa47984 */ /* 0x000f280000000800 */
[----:B------:R-:W4:Y:S04]  /*5120*/  LDS R166, [R10+0x70] ;  /* 0x000070000aa67984 */ /* 0x000f280000000800 */
[----:B------:R-:W4:Y:S04]  /*5130*/  LDS.128 R148, [R140+0x800] ;  /* 0x000800008c947984 */ /* 0x000f280000000c00 */
[----:B------:R-:W4:Y:S01]  /*5140*/  LDS.128 R152, [R140+0x1000] ;  /* 0x001000008c987984 */ /* 0x000f220000000c00 */
[C---:B0----5:R-:W-:Y:S01]  /*5150*/  FFMA R12, R141.reuse, R144, R12 ;  /* 0x000000908d0c7223 */ /* 0x061fe2000000000c */
[C---:B------:R-:W-:Y:S01]  /*5160*/  FFMA R13, R141.reuse, R145, R13 ;  /* 0x000000918d0d7223 */ /* 0x040fe2000000000d */
[C---:B------:R-:W-:Y:S01]  /*5170*/  FFMA R14, R141.reuse, R146, R14 ;  /* 0x000000928d0e7223 */ /* 0x040fe2000000000e */
[C---:B------:R-:W-:Y:S01]  /*5180*/  FFMA R15, R141.reuse, R147, R15 ;  /* 0x000000938d0f7223 */ /* 0x040fe2000000000f */
[----:B-1----:R-:W-:Y:S01]  /*5190*/  FFMA R32, R144, R142, R32 ;  /* 0x0000008e90207223 */ /* 0x002fe20000000020 */
[C---:B------:R-:W-:Y:S01]  /*51a0*/  FFMA R33, R142.reuse, R145, R33 ;  /* 0x000000918e217223 */ /* 0x040fe20000000021 */
[C---:B------:R-:W-:Y:S01]  /*51b0*/  FFMA R34, R142.reuse, R146, R34 ;  /* 0x000000928e227223 */ /* 0x040fe20000000022 */
[----:B------:R-:W-:Y:S01]  /*51c0*/  FFMA R35, R142, R147, R35 ;  /* 0x000000938e237223 */ /* 0x000fe20000000023 */
[----:B--2---:R-:W-:Y:S01]  /*51d0*/  FFMA R48, R144, R156, R48 ;  /* 0x0000009c90307223 */ /* 0x004fe20000000030 */
[C---:B------:R-:W-:Y:S01]  /*51e0*/  FFMA R49, R156.reuse, R145, R49 ;  /* 0x000000919c317223 */ /* 0x040fe20000000031 */
[C---:B------:R-:W-:Y:S01]  /*51f0*/  FFMA R50, R156.reuse, R146, R50 ;  /* 0x000000929c327223 */ /* 0x040fe20000000032 */
[----:B------:R-:W-:Y:S01]  /*5200*/  FFMA R51, R156, R147, R51 ;  /* 0x000000939c337223 */ /* 0x000fe20000000033 */
[----:B---3--:R-:W-:Y:S01]  /*5210*/  FFMA R64, R144, R158, R64 ;  /* 0x0000009e90407223 */ /* 0x008fe20000000040 */
[C---:B------:R-:W-:Y:S01]  /*5220*/  FFMA R65, R158.reuse, R145, R65 ;  /* 0x000000919e417223 */ /* 0x040fe20000000041 */
[C---:B------:R-:W-:Y:S01]  /*5230*/  FFMA R66, R158.reuse, R146, R66 ;  /* 0x000000929e427223 */ /* 0x040fe20000000042 */
[----:B------:R-:W-:Y:S01]  /*5240*/  FFMA R67, R158, R147, R67 ;  /* 0x000000939e437223 */ /* 0x000fe20000000043 */
[----:B----4-:R-:W-:Y:S01]  /*5250*/  FFMA R80, R144, R160, R80 ;  /* 0x000000a090507223 */ /* 0x010fe20000000050 */
[C---:B------:R-:W-:Y:S01]  /*5260*/  FFMA R81, R160.reuse, R145, R81 ;  /* 0x00000091a0517223 */ /* 0x040fe20000000051 */
[C---:B------:R-:W-:Y:S01]  /*5270*/  FFMA R82, R160.reuse, R146, R82 ;  /* 0x00000092a0527223 */ /* 0x040fe20000000052 */
[----:B------:R-:W-:Y:S01]  /*5280*/  FFMA R83, R160, R147, R83 ;  /* 0x00000093a0537223 */ /* 0x000fe20000000053 */
[----:B------:R-:W-:Y:S01]  /*5290*/  FFMA R96, R144, R162, R96 ;  /* 0x000000a290607223 */ /* 0x000fe20000000060 */
        /* <DEDUP_REMOVED lines=11> */
[C---:B------:R-:W-:Y:S01]  /*5350*/  FFMA R20, R141.reuse, R148, R20 ;  /* 0x000000948d147223 */ /* 0x040fe20000000014 */
[----:B------:R-:W0:Y:S01]  /*5360*/  LDS.128 R144, [R140+0x1800] ;  /* 0x001800008c907984 */ /* 0x000e220000000c00 */
[C---:B------:R-:W-:Y:S01]  /*5370*/  FFMA R36, R148.reuse, R142, R36 ;  /* 0x0000008e94247223 */ /* 0x040fe20000000024 */
[C---:B------:R-:W-:Y:S01]  /*5380*/  FFMA R52, R148.reuse, R156, R52 ;  /* 0x0000009c94347223 */ /* 0x040fe20000000034 */
[C---:B------:R-:W-:Y:S01]  /*5390*/  FFMA R68, R148.reuse, R158, R68 ;  /* 0x0000009e94447223 */ /* 0x040fe20000000044 */
[C---:B------:R-:W-:Y:S01]  /*53a0*/  FFMA R84, R148.reuse, R160, R84 ;  /* 0x000000a094547223 */ /* 0x040fe20000000054 */
[C---:B------:R-:W-:Y:S01]  /*53b0*/  FFMA R100, R148.reuse, R162, R100 ;  /* 0x000000a294647223 */ /* 0x040fe20000000064 */
[C---:B------:R-:W-:Y:S01]  /*53c0*/  FFMA R116, R148.reuse, R164, R116 ;  /* 0x000000a494747223 */ /* 0x040fe20000000074 */
[----:B------:R-:W-:Y:S01]  /*53d0*/  FFMA R128, R148, R166, R128 ;  /* 0x000000a694807223 */ /* 0x000fe20000000080 */
[CC--:B------:R-:W-:Y:S01]  /*53e0*/  FFMA R21, R141.reuse, R149.reuse, R21 ;  /* 0x000000958d157223 */ /* 0x0c0fe20000000015 */
[-C--:B------:R-:W-:Y:S01]  /*53f0*/  FFMA R37, R142, R149.reuse, R37 ;  /* 0x000000958e257223 */ /* 0x080fe20000000025 */
[-C--:B------:R-:W-:Y:S01]  /*5400*/  FFMA R53, R156, R149.reuse, R53 ;  /* 0x000000959c357223 */ /* 0x080fe20000000035 */
[-C--:B------:R-:W-:Y:S01]  /*5410*/  FFMA R69, R158, R149.reuse, R69 ;  /* 0x000000959e457223 */ /* 0x080fe20000000045 */
[-C--:B------:R-:W-:Y:S01]  /*5420*/  FFMA R85, R160, R149.reuse, R85 ;  /* 0x00000095a0557223 */ /* 0x080fe20000000055 */
[-C--:B------:R-:W-:Y:S01]  /*5430*/  FFMA R101, R162, R149.reuse, R101 ;  /* 0x00000095a2657223 */ /* 0x080fe20000000065 */
[-C--:B------:R-:W-:Y:S01]  /*5440*/  FFMA R117, R164, R149.reuse, R117 ;  /* 0x00000095a4757223 */ /* 0x080fe20000000075 */
        /* <DEDUP_REMOVED lines=17> */
[C---:B------:R-:W-:Y:S01]  /*5560*/  FFMA R24, R141.reuse, R152, R24 ;  /* 0x000000988d187223 */ /* 0x040fe20000000018 */
        /* <DEDUP_REMOVED lines=31> */
[C---:B0-----:R-:W-:Y:S01]  /*5760*/  FFMA R28, R141.reuse, R144, R28 ;  /* 0x000000908d1c7223 */ /* 0x041fe2000000001c */
        /* <DEDUP_REMOVED lines=31> */
[----:B------:R0:W-:Y:S01]  /*5960*/  STL.128 [R11], R12 ;  /* 0x0000000c0b007387 */ /* 0x0001e20000100c00 */
[----:B------:R-:W-:-:S03]  /*5970*/  HFMA2 R140, -RZ, RZ, 0, 5.9604644775390625e-08 ;  /* 0x00000001ff8c7431 */ /* 0x000fc600000001ff */
[----:B------:R0:W-:Y:S04]  /*5980*/  STL.128 [R11+0x80], R32 ;  /* 0x000080200b007387 */ /* 0x0001e80000100c00 */
        /* <DEDUP_REMOVED lines=29> */
[----:B------:R0:W-:Y:S01]  /*5b60*/  STL.128 [R11+0x3380], R136 ;  /* 0x003380880b007387 */ /* 0x0001e20000100c00 */
[----:B------:R-:W-:Y:S05]  /*5b70*/  BRA.U UP2, `(.L_x_1) ;  /* 0xfffffff502307547 */ /* 0x000fea000b83ffff */
[----:B------:R-:W-:Y:S05]  /*5b80*/  @P1 BRA `(.L_x_2) ;  /* 0xfffffff000781947 */ /* 0x000fea000383ffff */
[----:B------:R-:W-:Y:S05]  /*5b90*/  BRA.U UP3, `(.L_x_3) ;  /* 0xfffffff1035c7547 */ /* 0x000fea000b83ffff */
[----:B------:R-:W-:Y:S01]  /*5ba0*/  UPLOP3.LUT UP0, UPT, UPT, UPT, UPT, 0x40, 0x4 ;  /* 0x000000000004789c */ /* 0x000fe20003f0e870 */
[----:B------:R-:W-:Y:S01]  /*5bb0*/  UMOV UR4, 0x1 ;  /* 0x0000000100047882 */ /* 0x000fe20000000000 */
[----:B------:R-:W-:Y:S09]  /*5bc0*/  BRA.U UP1, `(.L_x_4) ;  /* 0xfffffff101407547 */ /* 0x000ff2000b83ffff */
[----:B------:R-:W-:Y:S05]  /*5bd0*/  @P0 BRA `(.L_x_5) ;  /* 0xffffffe400440947 */ /* 0x000fea000383ffff */
[----:B------:R-:W1:Y:S01]  /*5be0*/  LDC.64 R6, c[0x0][0x390] ;  /* 0x0000e400ff067b82 */ /* 0x000e620000000a00 */
[----:B------:R-:W-:Y:S01]  /*5bf0*/  SHF.L.U32 R2, R2, 0x10, RZ ;  /* 0x0000001002027819 */ /* 0x000fe200000006ff */
[----:B------:R-:W-:-:S03]  /*5c00*/  UMOV UR4, URZ ;  /* 0x000000ff00047c82 */ /* 0x000fc60008000000 */
[----:B------:R-:W-:-:S04]  /*5c10*/  LOP3.LUT R3, R3, 0x7ffe0000, R2, 0xf8, !PT ;  /* 0x7ffe000003037812 */ /* 0x000fc800078ef802 */
[----:B------:R-:W-:-:S05]  /*5c20*/  IADD3 R3, PT, PT, R4, R3, RZ ;  /* 0x0000000304037210 */ /* 0x000fca0007ffe0ff */
[----:B-1----:R-:W-:-:S03]  /*5c30*/  IMAD.WIDE.U32 R2, R3, 0x4, R6 ;  /* 0x0000000403027825 */ /* 0x002fc600078e0006 */
[----:B0-----:R-:W-:-:S04]  /*5c40*/  IADD3 R132, P0, PT, R2, 0x1000, RZ ;  /* 0x0000100002847810 */ /* 0x001fc80007f1e0ff */
[----:B------:R-:W-:-:S09]  /*5c50*/  IADD3.X R133, PT, PT, RZ, R3, RZ, P0, !PT ;  /* 0x00000003ff857210 */ /* 0x000fd200007fe4ff */
.L_x_6:
[----:B0-----:R-:W2:Y:S04]  /*5c60*/  LDL.128 R4, [R0+-0x2000] ;  /* 0xffe0000000047983 */ /* 0x001ea80000100c00 */
[----:B------:R-:W3:Y:S04]  /*5c70*/  LDL.128 R8, [R0+-0x1000] ;  /* 0xfff0000000087983 */ /* 0x000ee80000100c00 */
[----:B------:R-:W4:Y:S04]  /*5c80*/  LDL.128 R12, [R0] ;  /* 0x00000000000c7983 */ /* 0x000f280000100c00 */
[----:B------:R-:W5:Y:S04]  /*5c90*/  LDL.128 R16, [R0+0x1000] ;  /* 0x0010000000107983 */ /* 0x000f680000100c00 */
[----:B------:R-:W5:Y:S04]  /*5ca0*/  LDL.128 R20, [R0+-0x1ff0] ;  /* 0xffe0100000147983 */ /* 0x000f680000100c00 */
[----:B------:R-:W5:Y:S04]  /*5cb0*/  LDL.128 R24, [R0+-0xff0] ;  /* 0xfff0100000187983 */ /* 0x000f680000100c00 */
[----:B------:R-:W5:Y:S04]  /*5cc0*/  LDL.128 R28, [R0+0x10] ;  /* 0x00001000001c7983 */ /* 0x000f680000100c00 */
        /* <DEDUP_REMOVED lines=24> */
[----:B------:R0:W5:Y:S01]  /*5e50*/  LDL.128 R128, [R0+0x1070] ;  /* 0x0010700000807983 */ /* 0x0001620000100c00 */
[----:B------:R-:W-:Y:S01]  /*5e60*/  MOV R2, R132 ;  /* 0x0000008400027202 */ /* 0x000fe20000000f00 */
[----:B------:R-:W-:Y:S01]  /*5e70*/  UIADD3 UR4, UPT, UPT, UR4, 0x1, URZ ;  /* 0x0000000104047890 */ /* 0x000fe2000fffe0ff */
[----:B------:R-:W-:-:S02]  /*5e80*/  MOV R3, R133 ;  /* 0x0000008500037202 */ /* 0x000fc40000000f00 */
[----:B------:R-:W-:Y:S01]  /*5e90*/  IADD3 R132, P0, PT, R2, 0x4000, RZ ;  /* 0x0000400002847810 */ /* 0x000fe20007f1e0ff */
[----:B------:R-:W-:Y:S01]  /*5ea0*/  UISETP.NE.AND UP0, UPT, UR4, 0x20, UPT ;  /* 0x000000200400788c */ /* 0x000fe2000bf05270 */
[----:B0-----:R-:W-:Y:S02]  /*5eb0*/  IADD3 R0, PT, PT, R0, 0x80, RZ ;  /* 0x0000008000007810 */ /* 0x001fe40007ffe0ff */
[----:B------:R-:W-:Y:S01]  /*5ec0*/  IADD3.X R133, PT, PT, RZ, R3, RZ, P0, !PT ;  /* 0x00000003ff857210 */ /* 0x000fe200007fe4ff */
[----:B--2---:R0:W-:Y:S04]  /*5ed0*/  STG.E desc[UR18][R2.64+-0x1000], R4 ;  /* 0xfff0000402007986 */ /* 0x0041e8000c101912 */
[----:B------:R0:W-:Y:S04]  /*5ee0*/  STG.E desc[UR18][R2.64+-0xffc], R5 ;  /* 0xfff0040502007986 */ /* 0x0001e8000c101912 */
[----:B------:R0:W-:Y:S04]  /*5ef0*/  STG.E desc[UR18][R2.64+-0xff8], R6 ;  /* 0xfff0080602007986 */ /* 0x0001e8000c101912 */
[----:B------:R0:W-:Y:S04]  /*5f00*/  STG.E desc[UR18][R2.64+-0xff4], R7 ;  /* 0xfff00c0702007986 */ /* 0x0001e8000c101912 */
[----:B---3--:R0:W-:Y:S04]  /*5f10*/  STG.E desc[UR18][R2.64+-0x800], R8 ;  /* 0xfff8000802007986 */ /* 0x0081e8000c101912 */
[----:B------:R0:W-:Y:S04]  /*5f20*/  STG.E desc[UR18][R2.64+-0x7fc], R9 ;  /* 0xfff8040902007986 */ /* 0x0001e8000c101912 */
[----:B------:R0:W-:Y:S04]  /*5f30*/  STG.E desc[UR18][R2.64+-0x7f8], R10 ;  /* 0xfff8080a02007986 */ /* 0x0001e8000c101912 */
[----:B------:R0:W-:Y:S04]  /*5f40*/  STG.E desc[UR18][R2.64+-0x7f4], R11 ;  /* 0xfff80c0b02007986 */ /* 0x0001e8000c101912 */
[----:B----4-:R0:W-:Y:S04]  /*5f50*/  STG.E desc[UR18][R2.64], R12 ;  /* 0x0000000c02007986 */ /* 0x0101e8000c101912 */
[----:B------:R0:W-:Y:S04]  /*5f60*/  STG.E desc[UR18][R2.64+0x4], R13 ;  /* 0x0000040d02007986 */ /* 0x0001e8000c101912 */
[----:B------:R0:W-:Y:S04]  /*5f70*/  STG.E desc[UR18][R2.64+0x8], R14 ;  /* 0x0000080e02007986 */ /* 0x0001e8000c101912 */
[----:B------:R0:W-:Y:S04]  /*5f80*/  STG.E desc[UR18][R2.64+0xc], R15 ;  /* 0x00000c0f02007986 */ /* 0x0001e8000c101912 */
[----:B-----5:R0:W-:Y:S04]  /*5f90*/  STG.E desc[UR18][R2.64+0x800], R16 ;  /* 0x0008001002007986 */ /* 0x0201e8000c101912 */
[----:B------:R0:W-:Y:S04]  /*5fa0*/  STG.E desc[UR18][R2.64+0x804], R17 ;  /* 0x0008041102007986 */ /* 0x0001e8000c101912 */
        /* <DEDUP_REMOVED lines=113> */
[----:B------:R0:W-:Y:S01]  /*66c0*/  STG.E desc[UR18][R2.64+0x87c], R131 ;  /* 0x00087c8302007986 */ /* 0x0001e2000c101912 */
[----:B------:R-:W-:Y:S05]  /*66d0*/  BRA.U UP0, `(.L_x_6) ;  /* 0xfffffff500607547 */ /* 0x000fea000b83ffff */
[----:B------:R-:W-:Y:S05]  /*66e0*/  EXIT ;  /* 0x000000000000794d */ /* 0x000fea0003800000 */
.L_x_7:
[----:B------:R-:W-:-:S00]  /*66f0*/  BRA `(.L_x_7) ;  /* 0xfffffffc00fc7947 */ /* 0x000fc0000383ffff */
[----:B------:R-:W-:-:S00]  /*6700*/  NOP ;  /* 0x0000000000007918 */ /* 0x000fc00000000000 */
[----:B------:R-:W-:-:S00]  /*6710*/  NOP ;  /* 0x0000000000007918 */ /* 0x000fc00000000000 */
[----:B------:R-:W-:-:S00]  /*6720*/  NOP ;  /* 0x0000000000007918 */ /* 0x000fc00000000000 */
[----:B------:R-:W-:-:S00]  /*6730*/  NOP ;  /* 0x0000000000007918 */ /* 0x000fc00000000000 */
[----:B------:R-:W-:-:S00]  /*6740*/  NOP ;  /* 0x0000000000007918 */ /* 0x000fc00000000000 */
[----:B------:R-:W-:-:S00]  /*6750*/  NOP ;  /* 0x0000000000007918 */ /* 0x000fc00000000000 */
[----:B------:R-:W-:-:S00]  /*6760*/  NOP ;  /* 0x0000000000007918 */ /* 0x000fc00000000000 */
[----:B------:R-:W-:-:S00]  /*6770*/  NOP ;  /* 0x0000000000007918 */ /* 0x000fc00000000000 */
.L_x_8:


//--------------------- .nv.shared.mymatmul_kernel0 --------------------------
	.section	.nv.shared.mymatmul_kernel0,"aw",@nobits
	.sectionflags	@""
	.align	4
.nv.shared.mymatmul_kernel0:
	.zero		34304


//--------------------- .nv.shared.reserved.0     --------------------------
	.section	.nv.shared.reserved.0,"aw",@nobits
	.weak		__nv_reservedSMEM_offset_0_alias
	.size		__nv_reservedSMEM_offset_0_alias, 0, 64
	.other		__nv_reservedSMEM_offset_0_alias,@"STO_CUDA_RESERVED_SHARED STV_DEFAULT"
__nv_reservedSMEM_offset_0_alias:
	.zero		0
	.zero		64


//--------------------- .nv.constant0.mymatmul_kernel0 --------------------------
	.section	.nv.constant0.mymatmul_kernel0,"a",@progbits
	.sectionflags	@""
	.align	4
.nv.constant0.mymatmul_kernel0:
	.zero		920


//--------------------- SYMBOLS --------------------------

	.type		.nv.reservedSmem.offset0,@object
	.size		.nv.reservedSmem.offset0,0x4
	.type		.nv.reservedSmem.cap,@object
	.size		.nv.reservedSmem.cap,0x4
